	.target	sm_90a

	.elftype	@"ET_EXEC"


//--------------------- .note.nv.tkinfo           --------------------------
	.section	.note.nv.tkinfo,"",@"SHT_NOTE"
	.sectionflags	@"SHF_NOTE_NV_TKINFO"
	.tkinfo
        /*0018*/ 	.word	0x00000002
        /*0030*/ 	.string	""
        /*0030*/ 	.string	"ptxas"
        /*0030*/ 	.string	"Cuda compilation tools, release 13.0, V13.0.88"
        /*0030*/ 	.string	"Build cuda_13.0.r13.0/compiler.36424714_0"
        /*0030*/ 	.string	"-arch sm_90a -m 64 "



//--------------------- .note.nv.cuinfo           --------------------------
	.section	.note.nv.cuinfo,"",@"SHT_NOTE"
	.sectionflags	@"SHF_NOTE_NV_CUINFO"
        /*0018*/ 	.short	0x0002
        /*001a*/ 	.short	0x005a
        /*001c*/ 	.short	0x0082
	.zero		2


//--------------------- .nv.info                  --------------------------
	.section	.nv.info,"",@"SHT_CUDA_INFO"
	.align	4


	//----- nvinfo : EIATTR_REGCOUNT
	.align		4
        /*0000*/ 	.byte	0x04, 0x2f
        /*0002*/ 	.short	(.L_12 - .L_11)
	.align		4
.L_11:
        /*0004*/ 	.word	index@(_ZN7cutlass13device_kernelINS_4conv6kernel13ConvUniversalINS1_16ConvProblemShapeILNS1_8OperatorE2ELi2EEENS1_10collective14CollectiveConvINS1_46MainloopSm90TmaGmmaWarpSpecializedImplicitGemmILS5_2ELi14ELi2EN4cute5tupleIJNSA_1CILi2EEENSC_ILi1EEESE_EEENS1_36KernelImplicitTmaWarpSpecializedSm90ELi1EEENSB_IJNSC_ILi128EEENSB_IJSI_EEENSB_IJNSC_ILi32EEEEEEEEENS_6half_tESN_NSA_8TiledMMAINSA_8MMA_AtomIJNSA_4SM904GMMA26MMA_64x128x16_F32F16F16_SSILNSR_5MajorE1ELST_1ELNSR_7ScaleInE1ELSU_1EEEEEENSA_6LayoutINSB_IJSE_SE_SE_EEENSB_IJNSC_ILi0EEESZ_SZ_EEEEENSB_IJNSA_10UnderscoreES12_S12_EEEEENS7_6detail26Sm90ImplicitGemmTileTraitsINSA_13SM90_TMA_LOADENSA_14ComposedLayoutINSA_7SwizzleILi3ELi4ELi3EEENSA_18smem_ptr_flag_bitsILi16EEENSX_INSB_IJNSB_IJNSC_ILi64EEESD_EEENSB_IJNSC_ILi8EEENSC_ILi4EEEEEENSB_IJSE_NSC_ILi14EEEEEEEEENSB_IJNSB_IJSE_NSC_ILi2048EEEEEENSB_IJS1D_NSC_ILi512EEEEEENSB_IJSZ_NSC_ILi4096EEEEEEEEEEEEEvEENS16_INSA_30SM90_TMA_LOAD_IM2COL_MULTICASTES1T_vEEEENS_8epilogue10collective6detail29Sm90TmaWarpSpecializedAdapterINS1Z_15DefaultEpilogueISN_NSB_IJlNSB_IJSE_llEEESZ_EEES24_NS1Y_6thread17LinearCombinationISN_Li1EffLNS25_9ScaleType4KindE0ELNS_15FloatRoundStyleE2ESN_EENS_4gemm15EpilogueDefaultEEEEEvvEEEEvNT_6ParamsE)
        /*0008*/ 	.word	0x000000a8


	//----- nvinfo : EIATTR_FRAME_SIZE
	.align		4
.L_12:
        /*000c*/ 	.byte	0x04, 0x11
        /*000e*/ 	.short	(.L_14 - .L_13)
	.align		4
.L_13:
        /*0010*/ 	.word	index@(_ZN7cutlass13device_kernelINS_4conv6kernel13ConvUniversalINS1_16ConvProblemShapeILNS1_8OperatorE2ELi2EEENS1_10collective14CollectiveConvINS1_46MainloopSm90TmaGmmaWarpSpecializedImplicitGemmILS5_2ELi14ELi2EN4cute5tupleIJNSA_1CILi2EEENSC_ILi1EEESE_EEENS1_36KernelImplicitTmaWarpSpecializedSm90ELi1EEENSB_IJNSC_ILi128EEENSB_IJSI_EEENSB_IJNSC_ILi32EEEEEEEEENS_6half_tESN_NSA_8TiledMMAINSA_8MMA_AtomIJNSA_4SM904GMMA26MMA_64x128x16_F32F16F16_SSILNSR_5MajorE1ELST_1ELNSR_7ScaleInE1ELSU_1EEEEEENSA_6LayoutINSB_IJSE_SE_SE_EEENSB_IJNSC_ILi0EEESZ_SZ_EEEEENSB_IJNSA_10UnderscoreES12_S12_EEEEENS7_6detail26Sm90ImplicitGemmTileTraitsINSA_13SM90_TMA_LOADENSA_14ComposedLayoutINSA_7SwizzleILi3ELi4ELi3EEENSA_18smem_ptr_flag_bitsILi16EEENSX_INSB_IJNSB_IJNSC_ILi64EEESD_EEENSB_IJNSC_ILi8EEENSC_ILi4EEEEEENSB_IJSE_NSC_ILi14EEEEEEEEENSB_IJNSB_IJSE_NSC_ILi2048EEEEEENSB_IJS1D_NSC_ILi512EEEEEENSB_IJSZ_NSC_ILi4096EEEEEEEEEEEEEvEENS16_INSA_30SM90_TMA_LOAD_IM2COL_MULTICASTES1T_vEEEENS_8epilogue10collective6detail29Sm90TmaWarpSpecializedAdapterINS1Z_15DefaultEpilogueISN_NSB_IJlNSB_IJSE_llEEESZ_EEES24_NS1Y_6thread17LinearCombinationISN_Li1EffLNS25_9ScaleType4KindE0ELNS_15FloatRoundStyleE2ESN_EENS_4gemm15EpilogueDefaultEEEEEvvEEEEvNT_6ParamsE)
        /*0014*/ 	.word	0x00000000


	//----- nvinfo : EIATTR_MIN_STACK_SIZE
	.align		4
.L_14:
        /*0018*/ 	.byte	0x04, 0x12
        /*001a*/ 	.short	(.L_16 - .L_15)
	.align		4
.L_15:
        /*001c*/ 	.word	index@(_ZN7cutlass13device_kernelINS_4conv6kernel13ConvUniversalINS1_16ConvProblemShapeILNS1_8OperatorE2ELi2EEENS1_10collective14CollectiveConvINS1_46MainloopSm90TmaGmmaWarpSpecializedImplicitGemmILS5_2ELi14ELi2EN4cute5tupleIJNSA_1CILi2EEENSC_ILi1EEESE_EEENS1_36KernelImplicitTmaWarpSpecializedSm90ELi1EEENSB_IJNSC_ILi128EEENSB_IJSI_EEENSB_IJNSC_ILi32EEEEEEEEENS_6half_tESN_NSA_8TiledMMAINSA_8MMA_AtomIJNSA_4SM904GMMA26MMA_64x128x16_F32F16F16_SSILNSR_5MajorE1ELST_1ELNSR_7ScaleInE1ELSU_1EEEEEENSA_6LayoutINSB_IJSE_SE_SE_EEENSB_IJNSC_ILi0EEESZ_SZ_EEEEENSB_IJNSA_10UnderscoreES12_S12_EEEEENS7_6detail26Sm90ImplicitGemmTileTraitsINSA_13SM90_TMA_LOADENSA_14ComposedLayoutINSA_7SwizzleILi3ELi4ELi3EEENSA_18smem_ptr_flag_bitsILi16EEENSX_INSB_IJNSB_IJNSC_ILi64EEESD_EEENSB_IJNSC_ILi8EEENSC_ILi4EEEEEENSB_IJSE_NSC_ILi14EEEEEEEEENSB_IJNSB_IJSE_NSC_ILi2048EEEEEENSB_IJS1D_NSC_ILi512EEEEEENSB_IJSZ_NSC_ILi4096EEEEEEEEEEEEEvEENS16_INSA_30SM90_TMA_LOAD_IM2COL_MULTICASTES1T_vEEEENS_8epilogue10collective6detail29Sm90TmaWarpSpecializedAdapterINS1Z_15DefaultEpilogueISN_NSB_IJlNSB_IJSE_llEEESZ_EEES24_NS1Y_6thread17LinearCombinationISN_Li1EffLNS25_9ScaleType4KindE0ELNS_15FloatRoundStyleE2ESN_EENS_4gemm15EpilogueDefaultEEEEEvvEEEEvNT_6ParamsE)
        /*0020*/ 	.word	0x00000000
.L_16:


//--------------------- .nv.compat                --------------------------
	.section	.nv.compat,"",@"SHT_CUDA_COMPAT_INFO"
	.align	4
        /*0000*/ 	.byte	0x02, 0x09, 0x01, 0x00, 0x02, 0x02, 0x04, 0x00, 0x02, 0x05, 0x05, 0x00, 0x03, 0x07, 0x01, 0x01
        /*0010*/ 	.byte	0x02, 0x03, 0x01, 0x00, 0x02, 0x06, 0x01, 0x00, 0x04, 0x0b, 0x08, 0x00, 0x00, 0x00, 0x00, 0x00
        /*0020*/ 	.byte	0x00, 0x00, 0x00, 0x00


//--------------------- .nv.info._ZN7cutlass13device_kernelINS_4conv6kernel13ConvUniversalINS1_16ConvProblemShapeILNS1_8OperatorE2ELi2EEENS1_10collective14CollectiveConvINS1_46MainloopSm90TmaGmmaWarpSpecializedImplicitGemmILS5_2ELi14ELi2EN4cute5tupleIJNSA_1CILi2EEENSC_ILi1EEESE_EEENS1_36KernelImplicitTmaWarpSpecializedSm90ELi1EEENSB_IJNSC_ILi128EEENSB_IJSI_EEENSB_IJNSC_ILi32EEEEEEEEENS_6half_tESN_NSA_8TiledMMAINSA_8MMA_AtomIJNSA_4SM904GMMA26MMA_64x128x16_F32F16F16_SSILNSR_5MajorE1ELST_1ELNSR_7ScaleInE1ELSU_1EEEEEENSA_6LayoutINSB_IJSE_SE_SE_EEENSB_IJNSC_ILi0EEESZ_SZ_EEEEENSB_IJNSA_10UnderscoreES12_S12_EEEEENS7_6detail26Sm90ImplicitGemmTileTraitsINSA_13SM90_TMA_LOADENSA_14ComposedLayoutINSA_7SwizzleILi3ELi4ELi3EEENSA_18smem_ptr_flag_bitsILi16EEENSX_INSB_IJNSB_IJNSC_ILi64EEESD_EEENSB_IJNSC_ILi8EEENSC_ILi4EEEEEENSB_IJSE_NSC_ILi14EEEEEEEEENSB_IJNSB_IJSE_NSC_ILi2048EEEEEENSB_IJS1D_NSC_ILi512EEEEEENSB_IJSZ_NSC_ILi4096EEEEEEEEEEEEEvEENS16_INSA_30SM90_TMA_LOAD_IM2COL_MULTICASTES1T_vEEEENS_8epilogue10collective6detail29Sm90TmaWarpSpecializedAdapterINS1Z_15DefaultEpilogueISN_NSB_IJlNSB_IJSE_llEEESZ_EEES24_NS1Y_6thread17LinearCombinationISN_Li1EffLNS25_9ScaleType4KindE0ELNS_15FloatRoundStyleE2ESN_EENS_4gemm15EpilogueDefaultEEEEEvvEEEEvNT_6ParamsE --------------------------
	.section	.nv.info._ZN7cutlass13device_kernelINS_4conv6kernel13ConvUniversalINS1_16ConvProblemShapeILNS1_8OperatorE2ELi2EEENS1_10collective14CollectiveConvINS1_46MainloopSm90TmaGmmaWarpSpecializedImplicitGemmILS5_2ELi14ELi2EN4cute5tupleIJNSA_1CILi2EEENSC_ILi1EEESE_EEENS1_36KernelImplicitTmaWarpSpecializedSm90ELi1EEENSB_IJNSC_ILi128EEENSB_IJSI_EEENSB_IJNSC_ILi32EEEEEEEEENS_6half_tESN_NSA_8TiledMMAINSA_8MMA_AtomIJNSA_4SM904GMMA26MMA_64x128x16_F32F16F16_SSILNSR_5MajorE1ELST_1ELNSR_7ScaleInE1ELSU_1EEEEEENSA_6LayoutINSB_IJSE_SE_SE_EEENSB_IJNSC_ILi0EEESZ_SZ_EEEEENSB_IJNSA_10UnderscoreES12_S12_EEEEENS7_6detail26Sm90ImplicitGemmTileTraitsINSA_13SM90_TMA_LOADENSA_14ComposedLayoutINSA_7SwizzleILi3ELi4ELi3EEENSA_18smem_ptr_flag_bitsILi16EEENSX_INSB_IJNSB_IJNSC_ILi64EEESD_EEENSB_IJNSC_ILi8EEENSC_ILi4EEEEEENSB_IJSE_NSC_ILi14EEEEEEEEENSB_IJNSB_IJSE_NSC_ILi2048EEEEEENSB_IJS1D_NSC_ILi512EEEEEENSB_IJSZ_NSC_ILi4096EEEEEEEEEEEEEvEENS16_INSA_30SM90_TMA_LOAD_IM2COL_MULTICASTES1T_vEEEENS_8epilogue10collective6detail29Sm90TmaWarpSpecializedAdapterINS1Z_15DefaultEpilogueISN_NSB_IJlNSB_IJSE_llEEESZ_EEES24_NS1Y_6thread17LinearCombinationISN_Li1EffLNS25_9ScaleType4KindE0ELNS_15FloatRoundStyleE2ESN_EENS_4gemm15EpilogueDefaultEEEEEvvEEEEvNT_6ParamsE,"",@"SHT_CUDA_INFO"
	.sectionflags	@""
	.align	4


	//----- nvinfo : EIATTR_CUDA_API_VERSION
	.align		4
        /*0000*/ 	.byte	0x04, 0x37
        /*0002*/ 	.short	(.L_18 - .L_17)
.L_17:
        /*0004*/ 	.word	0x00000082


	//----- nvinfo : EIATTR_KPARAM_INFO
	.align		4
.L_18:
        /*0008*/ 	.byte	0x04, 0x17
        /*000a*/ 	.short	(.L_20 - .L_19)
.L_19:
        /*000c*/ 	.word	0x00000000
        /*0010*/ 	.short	0x0000
        /*0012*/ 	.short	0x0070
        /*0014*/ 	.byte	0x00, 0xf0, 0x01, 0x0e


	//----- nvinfo : EIATTR_SPARSE_MMA_MASK
	.align		4
.L_20:
        /*0018*/ 	.byte	0x03, 0x50
        /*001a*/ 	.short	0x0000


	//----- nvinfo : EIATTR_MAXREG_COUNT
	.align		4
        /*001c*/ 	.byte	0x03, 0x1b
        /*001e*/ 	.short	0x00ff


	//----- nvinfo : EIATTR_NUM_BARRIERS
	.align		4
        /*0020*/ 	.byte	0x02, 0x4c
        /*0022*/ 	.byte	0x01
	.zero		1


	//----- nvinfo : EIATTR_MERCURY_ISA_VERSION
	.align		4
        /*0024*/ 	.byte	0x03, 0x5f
        /*0026*/ 	.short	0x0101


	//----- nvinfo : EIATTR_COOP_GROUP_MASK_REGIDS
	.align		4
        /*0028*/ 	.byte	0x04, 0x29
        /*002a*/ 	.short	(.L_22 - .L_21)


	//   ....[0]....
.L_21:
        /*002c*/ 	.word	0xffffffff


	//   ....[1]....
        /*0030*/ 	.word	0xffffffff


	//   ....[2]....
        /*0034*/ 	.word	0xffffffff


	//   ....[3]....
        /*0038*/ 	.word	0xffffffff


	//----- nvinfo : EIATTR_COOP_GROUP_INSTR_OFFSETS
	.align		4
.L_22:
        /*003c*/ 	.byte	0x04, 0x28
        /*003e*/ 	.short	(.L_24 - .L_23)


	//   ....[0]....
.L_23:
        /*0040*/ 	.word	0x00000070


	//   ....[1]....
        /*0044*/ 	.word	0x00000080


	//   ....[2]....
        /*0048*/ 	.word	0x00000140


	//   ....[3]....
        /*004c*/ 	.word	0x00000810


	//----- nvinfo : EIATTR_MBARRIER_INSTR_OFFSETS
	.align		4
.L_24:
        /*0050*/ 	.byte	0x04, 0x39
        /*0052*/ 	.short	(.L_26 - .L_25)


	//   ....[0]....
.L_25:
        /*0054*/ 	.word	0x00000310
        /*0058*/ 	.word	0x000000ff
        /*005c*/ 	.word	0x00038000
        /*0060*/ 	.short	0x0100
        /*0062*/ 	.byte	0x08
	.zero		1


	//   ....[1]....
        /*0064*/ 	.word	0x00000320
        /*0068*/ 	.word	0x000000ff
        /*006c*/ 	.word	0x00038070
        /*0070*/ 	.short	0x0100
        /*0072*/ 	.byte	0x08
	.zero		1


	//   ....[2]....
        /*0074*/ 	.word	0x00000330
        /*0078*/ 	.word	0x000000ff
        /*007c*/ 	.word	0x00038008
        /*0080*/ 	.short	0x0100
        /*0082*/ 	.byte	0x08
	.zero		1


	//   ....[3]....
        /*0084*/ 	.word	0x00000340
        /*0088*/ 	.word	0x000000ff
        /*008c*/ 	.word	0x00038078
        /*0090*/ 	.short	0x0100
        /*0092*/ 	.byte	0x08
	.zero		1


	//   ....[4]....
        /*0094*/ 	.word	0x00000350
        /*0098*/ 	.word	0x000000ff
        /*009c*/ 	.word	0x00038010
        /*00a0*/ 	.short	0x0100
        /*00a2*/ 	.byte	0x08
	.zero		1


	//   ....[5]....
        /*00a4*/ 	.word	0x00000360
        /*00a8*/ 	.word	0x000000ff
        /*00ac*/ 	.word	0x00038080
        /*00b0*/ 	.short	0x0100
        /*00b2*/ 	.byte	0x08
	.zero		1


	//   ....[6]....
        /*00b4*/ 	.word	0x00000370
        /*00b8*/ 	.word	0x000000ff
        /*00bc*/ 	.word	0x00038018
        /*00c0*/ 	.short	0x0100
        /*00c2*/ 	.byte	0x08
	.zero		1


	//   ....[7]....
        /*00c4*/ 	.word	0x00000380
        /*00c8*/ 	.word	0x000000ff
        /*00cc*/ 	.word	0x00038088
        /*00d0*/ 	.short	0x0100
        /*00d2*/ 	.byte	0x08
	.zero		1


	//   ....[8]....
        /*00d4*/ 	.word	0x00000390
        /*00d8*/ 	.word	0x000000ff
        /*00dc*/ 	.word	0x00038020
        /*00e0*/ 	.short	0x0100
        /*00e2*/ 	.byte	0x08
	.zero		1


	//   ....[9]....
        /*00e4*/ 	.word	0x000003a0
        /*00e8*/ 	.word	0x000000ff
        /*00ec*/ 	.word	0x00038090
        /*00f0*/ 	.short	0x0100
        /*00f2*/ 	.byte	0x08
	.zero		1


	//   ....[10]....
        /*00f4*/ 	.word	0x000003b0
        /*00f8*/ 	.word	0x000000ff
        /*00fc*/ 	.word	0x00038028
        /*0100*/ 	.short	0x0100
        /*0102*/ 	.byte	0x08
	.zero		1


	//   ....[11]....
        /*0104*/ 	.word	0x000003c0
        /*0108*/ 	.word	0x000000ff
        /*010c*/ 	.word	0x00038098
        /*0110*/ 	.short	0x0100
        /*0112*/ 	.byte	0x08
	.zero		1


	//   ....[12]....
        /*0114*/ 	.word	0x000003d0
        /*0118*/ 	.word	0x000000ff
        /*011c*/ 	.word	0x00038030
        /*0120*/ 	.short	0x0100
        /*0122*/ 	.byte	0x08
	.zero		1


	//   ....[13]....
        /*0124*/ 	.word	0x000003e0
        /*0128*/ 	.word	0x000000ff
        /*012c*/ 	.word	0x000380a0
        /*0130*/ 	.short	0x0100
        /*0132*/ 	.byte	0x08
	.zero		1


	//   ....[14]....
        /*0134*/ 	.word	0x000003f0
        /*0138*/ 	.word	0x000000ff
        /*013c*/ 	.word	0x00038038
        /*0140*/ 	.short	0x0100
        /*0142*/ 	.byte	0x08
	.zero		1


	//   ....[15]....
        /*0144*/ 	.word	0x00000400
        /*0148*/ 	.word	0x000000ff
        /*014c*/ 	.word	0x000380a8
        /*0150*/ 	.short	0x0100
        /*0152*/ 	.byte	0x08
	.zero		1


	//   ....[16]....
        /*0154*/ 	.word	0x00000410
        /*0158*/ 	.word	0x000000ff
        /*015c*/ 	.word	0x00038040
        /*0160*/ 	.short	0x0100
        /*0162*/ 	.byte	0x08
	.zero		1


	//   ....[17]....
        /*0164*/ 	.word	0x00000420
        /*0168*/ 	.word	0x000000ff
        /*016c*/ 	.word	0x000380b0
        /*0170*/ 	.short	0x0100
        /*0172*/ 	.byte	0x08
	.zero		1


	//   ....[18]....
        /*0174*/ 	.word	0x00000430
        /*0178*/ 	.word	0x000000ff
        /*017c*/ 	.word	0x00038048
        /*0180*/ 	.short	0x0100
        /*0182*/ 	.byte	0x08
	.zero		1


	//   ....[19]....
        /*0184*/ 	.word	0x00000440
        /*0188*/ 	.word	0x000000ff
        /*018c*/ 	.word	0x000380b8
        /*0190*/ 	.short	0x0100
        /*0192*/ 	.byte	0x08
	.zero		1


	//   ....[20]....
        /*0194*/ 	.word	0x00000450
        /*0198*/ 	.word	0x000000ff
        /*019c*/ 	.word	0x00038050
        /*01a0*/ 	.short	0x0100
        /*01a2*/ 	.byte	0x08
	.zero		1


	//   ....[21]....
        /*01a4*/ 	.word	0x00000460
        /*01a8*/ 	.word	0x000000ff
        /*01ac*/ 	.word	0x000380c0
        /*01b0*/ 	.short	0x0100
        /*01b2*/ 	.byte	0x08
	.zero		1


	//   ....[22]....
        /*01b4*/ 	.word	0x00000470
        /*01b8*/ 	.word	0x000000ff
        /*01bc*/ 	.word	0x00038058
        /*01c0*/ 	.short	0x0100
        /*01c2*/ 	.byte	0x08
	.zero		1


	//   ....[23]....
        /*01c4*/ 	.word	0x00000480
        /*01c8*/ 	.word	0x000000ff
        /*01cc*/ 	.word	0x000380c8
        /*01d0*/ 	.short	0x0100
        /*01d2*/ 	.byte	0x08
	.zero		1


	//   ....[24]....
        /*01d4*/ 	.word	0x00000490
        /*01d8*/ 	.word	0x000000ff
        /*01dc*/ 	.word	0x00038060
        /*01e0*/ 	.short	0x0100
        /*01e2*/ 	.byte	0x08
	.zero		1


	//   ....[25]....
        /*01e4*/ 	.word	0x000004a0
        /*01e8*/ 	.word	0x000000ff
        /*01ec*/ 	.word	0x000380d0
        /*01f0*/ 	.short	0x0100
        /*01f2*/ 	.byte	0x08
	.zero		1


	//   ....[26]....
        /*01f4*/ 	.word	0x000004b0
        /*01f8*/ 	.word	0x000000ff
        /*01fc*/ 	.word	0x00038068
        /*0200*/ 	.short	0x0100
        /*0202*/ 	.byte	0x08
	.zero		1


	//   ....[27]....
        /*0204*/ 	.word	0x000004c0
        /*0208*/ 	.word	0x000000ff
        /*020c*/ 	.word	0x000380d8
        /*0210*/ 	.short	0x0100
        /*0212*/ 	.byte	0x08
	.zero		1


	//   ....[28]....
        /*0214*/ 	.word	0x000013f0
        /*0218*/ 	.word	0x0000000a
        /*021c*/ 	.word	0x00038000
        /*0220*/ 	.short	0x010a
        /*0222*/ 	.byte	0x3f
	.zero		1


	//   ....[29]....
        /*0224*/ 	.word	0x00001730
        /*0228*/ 	.word	0x0000000c
        /*022c*/ 	.word	0x00038000
        /*0230*/ 	.short	0x010a
        /*0232*/ 	.byte	0x3f
	.zero		1


	//   ....[30]....
        /*0234*/ 	.word	0x00001910
        /*0238*/ 	.word	0x0000000c
        /*023c*/ 	.word	0x00000000
        /*0240*/ 	.short	0x0101
        /*0242*/ 	.byte	0x3f
	.zero		1


	//   ....[31]....
        /*0244*/ 	.word	0x00001b70
        /*0248*/ 	.word	0x0000000a
        /*024c*/ 	.word	0x00000000
        /*0250*/ 	.short	0x0101
        /*0252*/ 	.byte	0x3f
	.zero		1


	//   ....[32]....
        /*0254*/ 	.word	0x0000b400
        /*0258*/ 	.word	0x00000009
        /*025c*/ 	.word	0x00038070
        /*0260*/ 	.short	0x010a
        /*0262*/ 	.byte	0x3f
	.zero		1


	//   ....[33]....
        /*0264*/ 	.word	0x0000bbc0
        /*0268*/ 	.word	0x00000002
        /*026c*/ 	.word	0x00000000
        /*0270*/ 	.short	0x010a
        /*0272*/ 	.byte	0x3f
	.zero		1


	//   ....[34]....
        /*0274*/ 	.word	0x0000bc70
        /*0278*/ 	.word	0x00000000
        /*027c*/ 	.word	0x00000000
        /*0280*/ 	.short	0x010a
        /*0282*/ 	.byte	0x3f
	.zero		1


	//   ....[35]....
        /*0284*/ 	.word	0x0000bd20
        /*0288*/ 	.word	0x00000000
        /*028c*/ 	.word	0x00000000
        /*0290*/ 	.short	0x010a
        /*0292*/ 	.byte	0x3f
	.zero		1


	//   ....[36]....
        /*0294*/ 	.word	0x0000bdd0
        /*0298*/ 	.word	0x00000000
        /*029c*/ 	.word	0x00000000
        /*02a0*/ 	.short	0x010a
        /*02a2*/ 	.byte	0x3f
	.zero		1


	//   ....[37]....
        /*02a4*/ 	.word	0x0000be80
        /*02a8*/ 	.word	0x00000000
        /*02ac*/ 	.word	0x00000000
        /*02b0*/ 	.short	0x010a
        /*02b2*/ 	.byte	0x3f
	.zero		1


	//   ....[38]....
        /*02b4*/ 	.word	0x0000bf30
        /*02b8*/ 	.word	0x00000000
        /*02bc*/ 	.word	0x00000000
        /*02c0*/ 	.short	0x010a
        /*02c2*/ 	.byte	0x3f
	.zero		1


	//   ....[39]....
        /*02c4*/ 	.word	0x0000bfe0
        /*02c8*/ 	.word	0x00000000
        /*02cc*/ 	.word	0x00000000
        /*02d0*/ 	.short	0x010a
        /*02d2*/ 	.byte	0x3f
	.zero		1


	//   ....[40]....
        /*02d4*/ 	.word	0x0000c090
        /*02d8*/ 	.word	0x00000000
        /*02dc*/ 	.word	0x00000000
        /*02e0*/ 	.short	0x010a
        /*02e2*/ 	.byte	0x3f
	.zero		1


	//   ....[41]....
        /*02e4*/ 	.word	0x0000c140
        /*02e8*/ 	.word	0x00000000
        /*02ec*/ 	.word	0x00000000
        /*02f0*/ 	.short	0x010a
        /*02f2*/ 	.byte	0x3f
	.zero		1


	//   ....[42]....
        /*02f4*/ 	.word	0x0000c1f0
        /*02f8*/ 	.word	0x00000000
        /*02fc*/ 	.word	0x00000000
        /*0300*/ 	.short	0x010a
        /*0302*/ 	.byte	0x3f
	.zero		1


	//   ....[43]....
        /*0304*/ 	.word	0x0000c2a0
        /*0308*/ 	.word	0x00000000
        /*030c*/ 	.word	0x00000000
        /*0310*/ 	.short	0x010a
        /*0312*/ 	.byte	0x3f
	.zero		1


	//   ....[44]....
        /*0314*/ 	.word	0x0000c350
        /*0318*/ 	.word	0x00000000
        /*031c*/ 	.word	0x00000000
        /*0320*/ 	.short	0x010a
        /*0322*/ 	.byte	0x3f
	.zero		1


	//   ....[45]....
        /*0324*/ 	.word	0x0000c400
        /*0328*/ 	.word	0x00000000
        /*032c*/ 	.word	0x00000000
        /*0330*/ 	.short	0x010a
        /*0332*/ 	.byte	0x3f
	.zero		1


	//   ....[46]....
        /*0334*/ 	.word	0x0000c4b0
        /*0338*/ 	.word	0x00000008
        /*033c*/ 	.word	0x00000000
        /*0340*/ 	.short	0x010a
        /*0342*/ 	.byte	0x3f
	.zero		1


	//----- nvinfo : EIATTR_NUM_MBARRIERS
	.align		4
.L_26:
        /*0344*/ 	.byte	0x03, 0x38
        /*0346*/ 	.short	0x001c


	//----- nvinfo : EIATTR_EXIT_INSTR_OFFSETS
	.align		4
        /*0348*/ 	.byte	0x04, 0x1c
        /*034a*/ 	.short	(.L_28 - .L_27)


	//   ....[0]....
.L_27:
        /*034c*/ 	.word	0x00000f20


	//   ....[1]....
        /*0350*/ 	.word	0x00001db0


	//   ....[2]....
        /*0354*/ 	.word	0x00001ed0


	//   ....[3]....
        /*0358*/ 	.word	0x000088c0


	//   ....[4]....
        /*035c*/ 	.word	0x000088f0


	//   ....[5]....
        /*0360*/ 	.word	0x0000b1c0


	//   ....[6]....
        /*0364*/ 	.word	0x0000b1f0


	//   ....[7]....
        /*0368*/ 	.word	0x0000b210


	//   ....[8]....
        /*036c*/ 	.word	0x0000bad0


	//   ....[9]....
        /*0370*/ 	.word	0x0000c4e0


	//----- nvinfo : EIATTR_MAX_THREADS
	.align		4
.L_28:
        /*0374*/ 	.byte	0x04, 0x05
        /*0376*/ 	.short	(.L_30 - .L_29)
.L_29:
        /*0378*/ 	.word	0x00000100
        /*037c*/ 	.word	0x00000001
        /*0380*/ 	.word	0x00000001


	//----- nvinfo : EIATTR_CRS_STACK_SIZE
	.align		4
.L_30:
        /*0384*/ 	.byte	0x04, 0x1e
        /*0386*/ 	.short	(.L_32 - .L_31)
.L_31:
        /*0388*/ 	.word	0x00000000


	//----- nvinfo : EIATTR_CBANK_PARAM_SIZE
	.align		4
.L_32:
        /*038c*/ 	.byte	0x03, 0x19
        /*038e*/ 	.short	0x03f0


	//----- nvinfo : EIATTR_PARAM_CBANK
	.align		4
        /*0390*/ 	.byte	0x04, 0x0a
        /*0392*/ 	.short	(.L_34 - .L_33)
	.align		4
.L_33:
        /*0394*/ 	.word	index@(.nv.constant0._ZN7cutlass13device_kernelINS_4conv6kernel13ConvUniversalINS1_16ConvProblemShapeILNS1_8OperatorE2ELi2EEENS1_10collective14CollectiveConvINS1_46MainloopSm90TmaGmmaWarpSpecializedImplicitGemmILS5_2ELi14ELi2EN4cute5tupleIJNSA_1CILi2EEENSC_ILi1EEESE_EEENS1_36KernelImplicitTmaWarpSpecializedSm90ELi1EEENSB_IJNSC_ILi128EEENSB_IJSI_EEENSB_IJNSC_ILi32EEEEEEEEENS_6half_tESN_NSA_8TiledMMAINSA_8MMA_AtomIJNSA_4SM904GMMA26MMA_64x128x16_F32F16F16_SSILNSR_5MajorE1ELST_1ELNSR_7ScaleInE1ELSU_1EEEEEENSA_6LayoutINSB_IJSE_SE_SE_EEENSB_IJNSC_ILi0EEESZ_SZ_EEEEENSB_IJNSA_10UnderscoreES12_S12_EEEEENS7_6detail26Sm90ImplicitGemmTileTraitsINSA_13SM90_TMA_LOADENSA_14ComposedLayoutINSA_7SwizzleILi3ELi4ELi3EEENSA_18smem_ptr_flag_bitsILi16EEENSX_INSB_IJNSB_IJNSC_ILi64EEESD_EEENSB_IJNSC_ILi8EEENSC_ILi4EEEEEENSB_IJSE_NSC_ILi14EEEEEEEEENSB_IJNSB_IJSE_NSC_ILi2048EEEEEENSB_IJS1D_NSC_ILi512EEEEEENSB_IJSZ_NSC_ILi4096EEEEEEEEEEEEEvEENS16_INSA_30SM90_TMA_LOAD_IM2COL_MULTICASTES1T_vEEEENS_8epilogue10collective6detail29Sm90TmaWarpSpecializedAdapterINS1Z_15DefaultEpilogueISN_NSB_IJlNSB_IJSE_llEEESZ_EEES24_NS1Y_6thread17LinearCombinationISN_Li1EffLNS25_9ScaleType4KindE0ELNS_15FloatRoundStyleE2ESN_EENS_4gemm15EpilogueDefaultEEEEEvvEEEEvNT_6ParamsE)
        /*0398*/ 	.short	0x0210
        /*039a*/ 	.short	0x03f0


	//----- nvinfo : EIATTR_SW_WAR
	.align		4
.L_34:
        /*039c*/ 	.byte	0x04, 0x36
        /*039e*/ 	.short	(.L_36 - .L_35)
.L_35:
        /*03a0*/ 	.word	0x00000008
.L_36:


//--------------------- .nv.callgraph             --------------------------
	.section	.nv.callgraph,"",@"SHT_CUDA_CALLGRAPH"
	.align	4
	.sectionentsize	8
	.align		4
        /*0000*/ 	.word	0x00000000
	.align		4
        /*0004*/ 	.word	0xffffffff
	.align		4
        /*0008*/ 	.word	0x00000000
	.align		4
        /*000c*/ 	.word	0xfffffffe
	.align		4
        /*0010*/ 	.word	0x00000000
	.align		4
        /*0014*/ 	.word	0xfffffffd
	.align		4
        /*0018*/ 	.word	0x00000000
	.align		4
        /*001c*/ 	.word	0xfffffffc


//--------------------- .nv.constant4             --------------------------
	.section	.nv.constant4,"a",@progbits
	.align	8
	.align		8
.nv.constant4:
        /*0000*/ 	.dword	_ZN39_INTERNAL_54de01a9_4_k_cu_246dc289_27814cuda3std3__45__cpo5beginE
	.align		8
        /*0008*/ 	.dword	_ZN39_INTERNAL_54de01a9_4_k_cu_246dc289_27814cuda3std3__45__cpo3endE
	.align		8
        /*0010*/ 	.dword	_ZN39_INTERNAL_54de01a9_4_k_cu_246dc289_27814cuda3std3__45__cpo6cbeginE
	.align		8
        /*0018*/ 	.dword	_ZN39_INTERNAL_54de01a9_4_k_cu_246dc289_27814cuda3std3__45__cpo4cendE
	.align		8
        /*0020*/ 	.dword	_ZN39_INTERNAL_54de01a9_4_k_cu_246dc289_27814cuda3std3__441_GLOBAL__N__54de01a9_4_k_cu_246dc289_27816ignoreE
	.align		8
        /*0028*/ 	.dword	_ZN39_INTERNAL_54de01a9_4_k_cu_246dc289_27814cuda3std3__419piecewise_constructE
	.align		8
        /*0030*/ 	.dword	_ZN39_INTERNAL_54de01a9_4_k_cu_246dc289_27814cuda3std3__48in_placeE
	.align		8
        /*0038*/ 	.dword	_ZN39_INTERNAL_54de01a9_4_k_cu_246dc289_27814cuda3std6ranges3__45__cpo4swapE
	.align		8
        /*0040*/ 	.dword	_ZN39_INTERNAL_54de01a9_4_k_cu_246dc289_27814cuda3std6ranges3__45__cpo9iter_moveE
	.align		8
        /*0048*/ 	.dword	_ZN39_INTERNAL_54de01a9_4_k_cu_246dc289_27814cute7productE
	.align		8
        /*0050*/ 	.dword	_ZN39_INTERNAL_54de01a9_4_k_cu_246dc289_27814cute1_E


//--------------------- .text._ZN7cutlass13device_kernelINS_4conv6kernel13ConvUniversalINS1_16ConvProblemShapeILNS1_8OperatorE2ELi2EEENS1_10collective14CollectiveConvINS1_46MainloopSm90TmaGmmaWarpSpecializedImplicitGemmILS5_2ELi14ELi2EN4cute5tupleIJNSA_1CILi2EEENSC_ILi1EEESE_EEENS1_36KernelImplicitTmaWarpSpecializedSm90ELi1EEENSB_IJNSC_ILi128EEENSB_IJSI_EEENSB_IJNSC_ILi32EEEEEEEEENS_6half_tESN_NSA_8TiledMMAINSA_8MMA_AtomIJNSA_4SM904GMMA26MMA_64x128x16_F32F16F16_SSILNSR_5MajorE1ELST_1ELNSR_7ScaleInE1ELSU_1EEEEEENSA_6LayoutINSB_IJSE_SE_SE_EEENSB_IJNSC_ILi0EEESZ_SZ_EEEEENSB_IJNSA_10UnderscoreES12_S12_EEEEENS7_6detail26Sm90ImplicitGemmTileTraitsINSA_13SM90_TMA_LOADENSA_14ComposedLayoutINSA_7SwizzleILi3ELi4ELi3EEENSA_18smem_ptr_flag_bitsILi16EEENSX_INSB_IJNSB_IJNSC_ILi64EEESD_EEENSB_IJNSC_ILi8EEENSC_ILi4EEEEEENSB_IJSE_NSC_ILi14EEEEEEEEENSB_IJNSB_IJSE_NSC_ILi2048EEEEEENSB_IJS1D_NSC_ILi512EEEEEENSB_IJSZ_NSC_ILi4096EEEEEEEEEEEEEvEENS16_INSA_30SM90_TMA_LOAD_IM2COL_MULTICASTES1T_vEEEENS_8epilogue10collective6detail29Sm90TmaWarpSpecializedAdapterINS1Z_15DefaultEpilogueISN_NSB_IJlNSB_IJSE_llEEESZ_EEES24_NS1Y_6thread17LinearCombinationISN_Li1EffLNS25_9ScaleType4KindE0ELNS_15FloatRoundStyleE2ESN_EENS_4gemm15EpilogueDefaultEEEEEvvEEEEvNT_6ParamsE --------------------------
	.section	.text._ZN7cutlass13device_kernelINS_4conv6kernel13ConvUniversalINS1_16ConvProblemShapeILNS1_8OperatorE2ELi2EEENS1_10collective14CollectiveConvINS1_46MainloopSm90TmaGmmaWarpSpecializedImplicitGemmILS5_2ELi14ELi2EN4cute5tupleIJNSA_1CILi2EEENSC_ILi1EEESE_EEENS1_36KernelImplicitTmaWarpSpecializedSm90ELi1EEENSB_IJNSC_ILi128EEENSB_IJSI_EEENSB_IJNSC_ILi32EEEEEEEEENS_6half_tESN_NSA_8TiledMMAINSA_8MMA_AtomIJNSA_4SM904GMMA26MMA_64x128x16_F32F16F16_SSILNSR_5MajorE1ELST_1ELNSR_7ScaleInE1ELSU_1EEEEEENSA_6LayoutINSB_IJSE_SE_SE_EEENSB_IJNSC_ILi0EEESZ_SZ_EEEEENSB_IJNSA_10UnderscoreES12_S12_EEEEENS7_6detail26Sm90ImplicitGemmTileTraitsINSA_13SM90_TMA_LOADENSA_14ComposedLayoutINSA_7SwizzleILi3ELi4ELi3EEENSA_18smem_ptr_flag_bitsILi16EEENSX_INSB_IJNSB_IJNSC_ILi64EEESD_EEENSB_IJNSC_ILi8EEENSC_ILi4EEEEEENSB_IJSE_NSC_ILi14EEEEEEEEENSB_IJNSB_IJSE_NSC_ILi2048EEEEEENSB_IJS1D_NSC_ILi512EEEEEENSB_IJSZ_NSC_ILi4096EEEEEEEEEEEEEvEENS16_INSA_30SM90_TMA_LOAD_IM2COL_MULTICASTES1T_vEEEENS_8epilogue10collective6detail29Sm90TmaWarpSpecializedAdapterINS1Z_15DefaultEpilogueISN_NSB_IJlNSB_IJSE_llEEESZ_EEES24_NS1Y_6thread17LinearCombinationISN_Li1EffLNS25_9ScaleType4KindE0ELNS_15FloatRoundStyleE2ESN_EENS_4gemm15EpilogueDefaultEEEEEvvEEEEvNT_6ParamsE,"ax",@progbits
	.align	128
.text._ZN7cutlass13device_kernelINS_4conv6kernel13ConvUniversalINS1_16ConvProblemShapeILNS1_8OperatorE2ELi2EEENS1_10collective14CollectiveConvINS1_46MainloopSm90TmaGmmaWarpSpecializedImplicitGemmILS5_2ELi14ELi2EN4cute5tupleIJNSA_1CILi2EEENSC_ILi1EEESE_EEENS1_36KernelImplicitTmaWarpSpecializedSm90ELi1EEENSB_IJNSC_ILi128EEENSB_IJSI_EEENSB_IJNSC_ILi32EEEEEEEEENS_6half_tESN_NSA_8TiledMMAINSA_8MMA_AtomIJNSA_4SM904GMMA26MMA_64x128x16_F32F16F16_SSILNSR_5MajorE1ELST_1ELNSR_7ScaleInE1ELSU_1EEEEEENSA_6LayoutINSB_IJSE_SE_SE_EEENSB_IJNSC_ILi0EEESZ_SZ_EEEEENSB_IJNSA_10UnderscoreES12_S12_EEEEENS7_6detail26Sm90ImplicitGemmTileTraitsINSA_13SM90_TMA_LOADENSA_14ComposedLayoutINSA_7SwizzleILi3ELi4ELi3EEENSA_18smem_ptr_flag_bitsILi16EEENSX_INSB_IJNSB_IJNSC_ILi64EEESD_EEENSB_IJNSC_ILi8EEENSC_ILi4EEEEEENSB_IJSE_NSC_ILi14EEEEEEEEENSB_IJNSB_IJSE_NSC_ILi2048EEEEEENSB_IJS1D_NSC_ILi512EEEEEENSB_IJSZ_NSC_ILi4096EEEEEEEEEEEEEvEENS16_INSA_30SM90_TMA_LOAD_IM2COL_MULTICASTES1T_vEEEENS_8epilogue10collective6detail29Sm90TmaWarpSpecializedAdapterINS1Z_15DefaultEpilogueISN_NSB_IJlNSB_IJSE_llEEESZ_EEES24_NS1Y_6thread17LinearCombinationISN_Li1EffLNS25_9ScaleType4KindE0ELNS_15FloatRoundStyleE2ESN_EENS_4gemm15EpilogueDefaultEEEEEvvEEEEvNT_6ParamsE:
        .type           _ZN7cutlass13device_kernelINS_4conv6kernel13ConvUniversalINS1_16ConvProblemShapeILNS1_8OperatorE2ELi2EEENS1_10collective14CollectiveConvINS1_46MainloopSm90TmaGmmaWarpSpecializedImplicitGemmILS5_2ELi14ELi2EN4cute5tupleIJNSA_1CILi2EEENSC_ILi1EEESE_EEENS1_36KernelImplicitTmaWarpSpecializedSm90ELi1EEENSB_IJNSC_ILi128EEENSB_IJSI_EEENSB_IJNSC_ILi32EEEEEEEEENS_6half_tESN_NSA_8TiledMMAINSA_8MMA_AtomIJNSA_4SM904GMMA26MMA_64x128x16_F32F16F16_SSILNSR_5MajorE1ELST_1ELNSR_7ScaleInE1ELSU_1EEEEEENSA_6LayoutINSB_IJSE_SE_SE_EEENSB_IJNSC_ILi0EEESZ_SZ_EEEEENSB_IJNSA_10UnderscoreES12_S12_EEEEENS7_6detail26Sm90ImplicitGemmTileTraitsINSA_13SM90_TMA_LOADENSA_14ComposedLayoutINSA_7SwizzleILi3ELi4ELi3EEENSA_18smem_ptr_flag_bitsILi16EEENSX_INSB_IJNSB_IJNSC_ILi64EEESD_EEENSB_IJNSC_ILi8EEENSC_ILi4EEEEEENSB_IJSE_NSC_ILi14EEEEEEEEENSB_IJNSB_IJSE_NSC_ILi2048EEEEEENSB_IJS1D_NSC_ILi512EEEEEENSB_IJSZ_NSC_ILi4096EEEEEEEEEEEEEvEENS16_INSA_30SM90_TMA_LOAD_IM2COL_MULTICASTES1T_vEEEENS_8epilogue10collective6detail29Sm90TmaWarpSpecializedAdapterINS1Z_15DefaultEpilogueISN_NSB_IJlNSB_IJSE_llEEESZ_EEES24_NS1Y_6thread17LinearCombinationISN_Li1EffLNS25_9ScaleType4KindE0ELNS_15FloatRoundStyleE2ESN_EENS_4gemm15EpilogueDefaultEEEEEvvEEEEvNT_6ParamsE,@function
        .size           _ZN7cutlass13device_kernelINS_4conv6kernel13ConvUniversalINS1_16ConvProblemShapeILNS1_8OperatorE2ELi2EEENS1_10collective14CollectiveConvINS1_46MainloopSm90TmaGmmaWarpSpecializedImplicitGemmILS5_2ELi14ELi2EN4cute5tupleIJNSA_1CILi2EEENSC_ILi1EEESE_EEENS1_36KernelImplicitTmaWarpSpecializedSm90ELi1EEENSB_IJNSC_ILi128EEENSB_IJSI_EEENSB_IJNSC_ILi32EEEEEEEEENS_6half_tESN_NSA_8TiledMMAINSA_8MMA_AtomIJNSA_4SM904GMMA26MMA_64x128x16_F32F16F16_SSILNSR_5MajorE1ELST_1ELNSR_7ScaleInE1ELSU_1EEEEEENSA_6LayoutINSB_IJSE_SE_SE_EEENSB_IJNSC_ILi0EEESZ_SZ_EEEEENSB_IJNSA_10UnderscoreES12_S12_EEEEENS7_6detail26Sm90ImplicitGemmTileTraitsINSA_13SM90_TMA_LOADENSA_14ComposedLayoutINSA_7SwizzleILi3ELi4ELi3EEENSA_18smem_ptr_flag_bitsILi16EEENSX_INSB_IJNSB_IJNSC_ILi64EEESD_EEENSB_IJNSC_ILi8EEENSC_ILi4EEEEEENSB_IJSE_NSC_ILi14EEEEEEEEENSB_IJNSB_IJSE_NSC_ILi2048EEEEEENSB_IJS1D_NSC_ILi512EEEEEENSB_IJSZ_NSC_ILi4096EEEEEEEEEEEEEvEENS16_INSA_30SM90_TMA_LOAD_IM2COL_MULTICASTES1T_vEEEENS_8epilogue10collective6detail29Sm90TmaWarpSpecializedAdapterINS1Z_15DefaultEpilogueISN_NSB_IJlNSB_IJSE_llEEESZ_EEES24_NS1Y_6thread17LinearCombinationISN_Li1EffLNS25_9ScaleType4KindE0ELNS_15FloatRoundStyleE2ESN_EENS_4gemm15EpilogueDefaultEEEEEvvEEEEvNT_6ParamsE,(.L_x_302 - _ZN7cutlass13device_kernelINS_4conv6kernel13ConvUniversalINS1_16ConvProblemShapeILNS1_8OperatorE2ELi2EEENS1_10collective14CollectiveConvINS1_46MainloopSm90TmaGmmaWarpSpecializedImplicitGemmILS5_2ELi14ELi2EN4cute5tupleIJNSA_1CILi2EEENSC_ILi1EEESE_EEENS1_36KernelImplicitTmaWarpSpecializedSm90ELi1EEENSB_IJNSC_ILi128EEENSB_IJSI_EEENSB_IJNSC_ILi32EEEEEEEEENS_6half_tESN_NSA_8TiledMMAINSA_8MMA_AtomIJNSA_4SM904GMMA26MMA_64x128x16_F32F16F16_SSILNSR_5MajorE1ELST_1ELNSR_7ScaleInE1ELSU_1EEEEEENSA_6LayoutINSB_IJSE_SE_SE_EEENSB_IJNSC_ILi0EEESZ_SZ_EEEEENSB_IJNSA_10UnderscoreES12_S12_EEEEENS7_6detail26Sm90ImplicitGemmTileTraitsINSA_13SM90_TMA_LOADENSA_14ComposedLayoutINSA_7SwizzleILi3ELi4ELi3EEENSA_18smem_ptr_flag_bitsILi16EEENSX_INSB_IJNSB_IJNSC_ILi64EEESD_EEENSB_IJNSC_ILi8EEENSC_ILi4EEEEEENSB_IJSE_NSC_ILi14EEEEEEEEENSB_IJNSB_IJSE_NSC_ILi2048EEEEEENSB_IJS1D_NSC_ILi512EEEEEENSB_IJSZ_NSC_ILi4096EEEEEEEEEEEEEvEENS16_INSA_30SM90_TMA_LOAD_IM2COL_MULTICASTES1T_vEEEENS_8epilogue10collective6detail29Sm90TmaWarpSpecializedAdapterINS1Z_15DefaultEpilogueISN_NSB_IJlNSB_IJSE_llEEESZ_EEES24_NS1Y_6thread17LinearCombinationISN_Li1EffLNS25_9ScaleType4KindE0ELNS_15FloatRoundStyleE2ESN_EENS_4gemm15EpilogueDefaultEEEEEvvEEEEvNT_6ParamsE)
        .other          _ZN7cutlass13device_kernelINS_4conv6kernel13ConvUniversalINS1_16ConvProblemShapeILNS1_8OperatorE2ELi2EEENS1_10collective14CollectiveConvINS1_46MainloopSm90TmaGmmaWarpSpecializedImplicitGemmILS5_2ELi14ELi2EN4cute5tupleIJNSA_1CILi2EEENSC_ILi1EEESE_EEENS1_36KernelImplicitTmaWarpSpecializedSm90ELi1EEENSB_IJNSC_ILi128EEENSB_IJSI_EEENSB_IJNSC_ILi32EEEEEEEEENS_6half_tESN_NSA_8TiledMMAINSA_8MMA_AtomIJNSA_4SM904GMMA26MMA_64x128x16_F32F16F16_SSILNSR_5MajorE1ELST_1ELNSR_7ScaleInE1ELSU_1EEEEEENSA_6LayoutINSB_IJSE_SE_SE_EEENSB_IJNSC_ILi0EEESZ_SZ_EEEEENSB_IJNSA_10UnderscoreES12_S12_EEEEENS7_6detail26Sm90ImplicitGemmTileTraitsINSA_13SM90_TMA_LOADENSA_14ComposedLayoutINSA_7SwizzleILi3ELi4ELi3EEENSA_18smem_ptr_flag_bitsILi16EEENSX_INSB_IJNSB_IJNSC_ILi64EEESD_EEENSB_IJNSC_ILi8EEENSC_ILi4EEEEEENSB_IJSE_NSC_ILi14EEEEEEEEENSB_IJNSB_IJSE_NSC_ILi2048EEEEEENSB_IJS1D_NSC_ILi512EEEEEENSB_IJSZ_NSC_ILi4096EEEEEEEEEEEEEvEENS16_INSA_30SM90_TMA_LOAD_IM2COL_MULTICASTES1T_vEEEENS_8epilogue10collective6detail29Sm90TmaWarpSpecializedAdapterINS1Z_15DefaultEpilogueISN_NSB_IJlNSB_IJSE_llEEESZ_EEES24_NS1Y_6thread17LinearCombinationISN_Li1EffLNS25_9ScaleType4KindE0ELNS_15FloatRoundStyleE2ESN_EENS_4gemm15EpilogueDefaultEEEEEvvEEEEvNT_6ParamsE,@"STO_CUDA_ENTRY STV_DEFAULT"
_ZN7cutlass13device_kernelINS_4conv6kernel13ConvUniversalINS1_16ConvProblemShapeILNS1_8OperatorE2ELi2EEENS1_10collective14CollectiveConvINS1_46MainloopSm90TmaGmmaWarpSpecializedImplicitGemmILS5_2ELi14ELi2EN4cute5tupleIJNSA_1CILi2EEENSC_ILi1EEESE_EEENS1_36KernelImplicitTmaWarpSpecializedSm90ELi1EEENSB_IJNSC_ILi128EEENSB_IJSI_EEENSB_IJNSC_ILi32EEEEEEEEENS_6half_tESN_NSA_8TiledMMAINSA_8MMA_AtomIJNSA_4SM904GMMA26MMA_64x128x16_F32F16F16_SSILNSR_5MajorE1ELST_1ELNSR_7ScaleInE1ELSU_1EEEEEENSA_6LayoutINSB_IJSE_SE_SE_EEENSB_IJNSC_ILi0EEESZ_SZ_EEEEENSB_IJNSA_10UnderscoreES12_S12_EEEEENS7_6detail26Sm90ImplicitGemmTileTraitsINSA_13SM90_TMA_LOADENSA_14ComposedLayoutINSA_7SwizzleILi3ELi4ELi3EEENSA_18smem_ptr_flag_bitsILi16EEENSX_INSB_IJNSB_IJNSC_ILi64EEESD_EEENSB_IJNSC_ILi8EEENSC_ILi4EEEEEENSB_IJSE_NSC_ILi14EEEEEEEEENSB_IJNSB_IJSE_NSC_ILi2048EEEEEENSB_IJS1D_NSC_ILi512EEEEEENSB_IJSZ_NSC_ILi4096EEEEEEEEEEEEEvEENS16_INSA_30SM90_TMA_LOAD_IM2COL_MULTICASTES1T_vEEEENS_8epilogue10collective6detail29Sm90TmaWarpSpecializedAdapterINS1Z_15DefaultEpilogueISN_NSB_IJlNSB_IJSE_llEEESZ_EEES24_NS1Y_6thread17LinearCombinationISN_Li1EffLNS25_9ScaleType4KindE0ELNS_15FloatRoundStyleE2ESN_EENS_4gemm15EpilogueDefaultEEEEEvvEEEEvNT_6ParamsE:
[----:B------:R-:W-:Y:S01]  /*0000*/  LDC R1, c[0x0][0x28] ;  /* 0x00000a00ff017b82 */ /* 0x000fe20000000800 */
[----:B------:R-:W0:Y:S01]  /*0010*/  S2R R13, SR_TID.X ;  /* 0x00000000000d7919 */ /* 0x000e220000002100 */
[----:B------:R-:W-:Y:S01]  /*0020*/  ELECT P0, URZ, PT ;  /* 0x00000000003f782f */ /* 0x000fe20003800000 */
[----:B------:R-:W-:Y:S01]  /*0030*/  BSSY B0, `(.L_x_0) ;  /* 0x0000010000007945 */ /* 0x000fe20003800000 */
[----:B------:R-:W1:Y:S01]  /*0040*/  S2R R14, SR_CTAID.X ;  /* 0x00000000000e7919 */ /* 0x000e620000002500 */
[--C-:B0-----:R-:W-:Y:S02]  /*0050*/  SHF.R.U32.HI R0, RZ, 0x5, R13.reuse ;  /* 0x00000005ff007819 */ /* 0x101fe4000001160d */
[----:B------:R-:W-:-:S03]  /*0060*/  SHF.R.U32.HI R3, RZ, 0x7, R13 ;  /* 0x00000007ff037819 */ /* 0x000fc6000001160d */
[----:B------:R-:W0:Y:S04]  /*0070*/  SHFL.IDX PT, R2, R0, RZ, 0x1f ;  /* 0x00001fff00027589 */ /* 0x000e2800000e0000 */
[----:B------:R2:W3:Y:S01]  /*0080*/  SHFL.IDX PT, R11, R3, RZ, 0x1f ;  /* 0x00001fff030b7589 */ /* 0x0004e200000e0000 */
[----:B0-----:R-:W-:-:S13]  /*0090*/  ISETP.NE.OR P0, PT, R2, RZ, !P0 ;  /* 0x000000ff0200720c */ /* 0x001fda0004705670 */
[----:B-123--:R-:W-:Y:S05]  /*00a0*/  @P0 BRA `(.L_x_1) ;  /* 0x0000000000200947 */ /* 0x00efea0003800000 */
[----:B------:R-:W-:Y:S02]  /*00b0*/  ULDC.64 UR4, c[0x0][0x198] ;  /* 0x0000660000047ab9 */ /* 0x000fe40000000a00 */
[----:B------:R-:W-:Y:S02]  /*00c0*/  UIADD3 UR6, UP0, UR4, 0xf0, URZ ;  /* 0x000000f004067890 */ /* 0x000fe4000ff1e03f */
[----:B------:R-:W-:Y:S02]  /*00d0*/  UIADD3 UR4, UP1, UR4, 0x1f0, URZ ;  /* 0x000001f004047890 */ /* 0x000fe4000ff3e03f */
[----:B------:R-:W-:Y:S02]  /*00e0*/  UIADD3.X UR7, URZ, UR5, URZ, UP0, !UPT ;  /* 0x000000053f077290 */ /* 0x000fe400087fe43f */
[----:B------:R-:W-:-:S07]  /*00f0*/  UIADD3.X UR5, URZ, UR5, URZ, UP1, !UPT ;  /* 0x000000053f057290 */ /* 0x000fce0008ffe43f */
[----:B------:R0:W-:Y:S02]  /*0100*/  UTMACCTL.PF [UR6] ;  /* 0x00000000060079b9 */ /* 0x0001e40008040000 */
[----:B------:R0:W-:Y:S02]  /*0110*/  UTMACCTL.PF [UR4] ;  /* 0x00000000040079b9 */ /* 0x0001e40008040000 */
[----:B0-----:R-:W-:Y:S01]  /*0120*/  NOP ;  /* 0x0000000000007918 */ /* 0x001fe20000000000 */
.L_x_1:
[----:B------:R-:W-:Y:S05]  /*0130*/  BSYNC B0 ;  /* 0x0000000000007941 */ /* 0x000fea0003800000 */
.L_x_0:
[----:B------:R-:W0:Y:S01]  /*0140*/  SHFL.IDX PT, R0, R0, RZ, 0x1f ;  /* 0x00001fff00007589 */ /* 0x000e2200000e0000 */
[----:B------:R-:W-:Y:S02]  /*0150*/  SHF.R.S32.HI R4, RZ, 0x1f, R13 ;  /* 0x0000001fff047819 */ /* 0x000fe4000001140d */
[----:B------:R-:W-:Y:S01]  /*0160*/  I2FP.F32.U32 R6, R14 ;  /* 0x0000000e00067245 */ /* 0x000fe20000201000 */
[----:B------:R-:W1:Y:S01]  /*0170*/  S2R R16, SR_CTAID.Y ;  /* 0x0000000000107919 */ /* 0x000e620000002600 */
[----:B------:R-:W-:-:S04]  /*0180*/  LEA.HI R4, R4, R13, RZ, 0x7 ;  /* 0x0000000d04047211 */ /* 0x000fc800078f38ff */
[----:B------:R-:W-:-:S05]  /*0190*/  LOP3.LUT R4, R4, 0xffffff80, RZ, 0xc0, !PT ;  /* 0xffffff8004047812 */ /* 0x000fca00078ec0ff */
[----:B------:R-:W-:-:S05]  /*01a0*/  IMAD.IADD R18, R13, 0x1, -R4 ;  /* 0x000000010d127824 */ /* 0x000fca00078e0a04 */
[----:B------:R-:W-:-:S04]  /*01b0*/  SHF.R.S32.HI R3, RZ, 0x1f, R18 ;  /* 0x0000001fff037819 */ /* 0x000fc80000011412 */
[----:B------:R-:W-:Y:S02]  /*01c0*/  LEA.HI R3, R3, R18, RZ, 0x3 ;  /* 0x0000001203037211 */ /* 0x000fe400078f18ff */
[----:B0-----:R-:W-:Y:S02]  /*01d0*/  ISETP.NE.AND P0, PT, R0, RZ, PT ;  /* 0x000000ff0000720c */ /* 0x001fe40003f05270 */
[--C-:B------:R-:W-:Y:S02]  /*01e0*/  SHF.R.S32.HI R4, RZ, 0x3, R3.reuse ;  /* 0x00000003ff047819 */ /* 0x100fe40000011403 */
[----:B------:R-:W-:Y:S02]  /*01f0*/  SHF.R.S32.HI R3, RZ, 0x1f, R3 ;  /* 0x0000001fff037819 */ /* 0x000fe40000011403 */
[----:B------:R-:W-:-:S07]  /*0200*/  SHF.R.S32.HI R5, RZ, 0x1f, R0 ;  /* 0x0000001fff057819 */ /* 0x000fce0000011400 */
[----:B-1----:R-:W-:Y:S05]  /*0210*/  @P0 BRA `(.L_x_2) ;  /* 0x0000000000b40947 */ /* 0x002fea0003800000 */
[----:B------:R-:W-:Y:S01]  /*0220*/  ELECT P0, URZ, PT ;  /* 0x00000000003f782f */ /* 0x000fe20003800000 */
[----:B------:R-:W-:-:S12]  /*0230*/  BSSY B0, `(.L_x_2) ;  /* 0x000002b000007945 */ /* 0x000fd80003800000 */
[----:B------:R-:W-:Y:S05]  /*0240*/  @!P0 BRA `(.L_x_3) ;  /* 0x0000000000a48947 */ /* 0x000fea0003800000 */
[----:B------:R-:W0:Y:S01]  /*0250*/  S2UR UR8, SR_CgaCtaId ;  /* 0x00000000000879c3 */ /* 0x000e220000008800 */
[----:B------:R-:W-:Y:S01]  /*0260*/  UMOV UR4, 0x400 ;  /* 0x0000040000047882 */ /* 0x000fe20000000000 */
[----:B------:R-:W-:Y:S01]  /*0270*/  UMOV UR5, 0x1 ;  /* 0x0000000100057882 */ /* 0x000fe20000000000 */
[----:B------:R-:W-:Y:S02]  /*0280*/  UMOV UR6, 0x2 ;  /* 0x0000000200067882 */ /* 0x000fe40000000000 */
[----:B------:R-:W-:-:S04]  /*0290*/  UIADD3 UR6, -UR6, 0x100000, URZ ;  /* 0x0010000006067890 */ /* 0x000fc8000fffe13f */
[----:B------:R-:W-:Y:S02]  /*02a0*/  USHF.L.U32 UR7, UR6, 0xb, URZ ;  /* 0x0000000b06077899 */ /* 0x000fe4000800063f */
[----:B------:R-:W-:Y:S02]  /*02b0*/  USHF.L.U32 UR6, UR6, 0x1, URZ ;  /* 0x0000000106067899 */ /* 0x000fe4000800063f */
[----:B0-----:R-:W-:Y:S02]  /*02c0*/  ULEA UR8, UR8, UR4, 0x18 ;  /* 0x0000000408087291 */ /* 0x001fe4000f8ec03f */
[----:B------:R-:W-:-:S04]  /*02d0*/  UIADD3 UR4, -UR5, 0x100000, URZ ;  /* 0x0010000005047890 */ /* 0x000fc8000fffe13f */
[----:B------:R-:W-:Y:S02]  /*02e0*/  USHF.L.U32 UR5, UR4, 0xb, URZ ;  /* 0x0000000b04057899 */ /* 0x000fe4000800063f */
[----:B------:R-:W-:Y:S01]  /*02f0*/  USHF.L.U32 UR4, UR4, 0x1, URZ ;  /* 0x0000000104047899 */ /* 0x000fe2000800063f */
[----:B------:R-:W0:Y:S11]  /*0300*/  FENCE.VIEW.ASYNC.S ;  /* 0x00000000000073c6 */ /* 0x000e360000000000 */
[----:B0-----:R0:W1:Y:S01]  /*0310*/  SYNCS.EXCH.64 URZ, [UR8+0x38000], UR4 ;  /* 0x03800004083f75b2 */ /* 0x0010620008000100 */
[----:B------:R0:W2:Y:S01]  /*0320*/  SYNCS.EXCH.64 URZ, [UR8+0x38070], UR6 ;  /* 0x03807006083f75b2 */ /* 0x0000a20008000100 */
[----:B------:R0:W3:Y:S01]  /*0330*/  SYNCS.EXCH.64 URZ, [UR8+0x38008], UR4 ;  /* 0x03800804083f75b2 */ /* 0x0000e20008000100 */
[----:B------:R0:W4:Y:S01]  /*0340*/  SYNCS.EXCH.64 URZ, [UR8+0x38078], UR6 ;  /* 0x03807806083f75b2 */ /* 0x0001220008000100 */
[----:B------:R0:W0:Y:S01]  /*0350*/  SYNCS.EXCH.64 URZ, [UR8+0x38010], UR4 ;  /* 0x03801004083f75b2 */ /* 0x0000220008000100 */
        /* <DEDUP_REMOVED lines=23> */
[----:B-1234-:R-:W-:Y:S01]  /*04d0*/  NOP ;  /* 0x0000000000007918 */ /* 0x01efe20000000000 */
.L_x_3:
[----:B0-----:R-:W-:Y:S05]  /*04e0*/  BSYNC B0 ;  /* 0x0000000000007941 */ /* 0x001fea0003800000 */
.L_x_2:
[----:B------:R-:W-:Y:S01]  /*04f0*/  ULDC UR4, c[0x0][0x150] ;  /* 0x0000540000047ab9 */ /* 0x000fe20000000800 */
[----:B------:R-:W-:Y:S01]  /*0500*/  LEA.HI R3, R3, R4, RZ, 0x2 ;  /* 0x0000000403037211 */ /* 0x000fe200078f10ff */
[----:B------:R-:W-:Y:S01]  /*0510*/  FMUL R6, R6, UR4 ;  /* 0x0000000406067c20 */ /* 0x000fe20008400000 */
[----:B------:R-:W-:Y:S01]  /*0520*/  LEA.HI R5, R5, R0, RZ, 0x2 ;  /* 0x0000000005057211 */ /* 0x000fe200078f10ff */
[----:B------:R-:W-:Y:S01]  /*0530*/  ULDC UR4, c[0x0][0x154] ;  /* 0x0000550000047ab9 */ /* 0x000fe20000000800 */
[----:B------:R-:W-:Y:S01]  /*0540*/  LOP3.LUT R3, R3, 0xfffffffc, RZ, 0xc0, !PT ;  /* 0xfffffffc03037812 */ /* 0x000fe200078ec0ff */
[----:B------:R-:W0:Y:S01]  /*0550*/  LDC R8, c[0x0][0x140] ;  /* 0x00005000ff087b82 */ /* 0x000e220000000800 */
[----:B------:R-:W-:Y:S01]  /*0560*/  LOP3.LUT R5, R5, 0x3ffffffc, RZ, 0xc0, !PT ;  /* 0x3ffffffc05057812 */ /* 0x000fe200078ec0ff */
[----:B------:R-:W1:Y:S01]  /*0570*/  F2I.U32.TRUNC.NTZ R6, R6 ;  /* 0x0000000600067305 */ /* 0x000e62000020f000 */
[----:B------:R-:W-:Y:S01]  /*0580*/  LOP3.LUT P0, RZ, R18, 0x7, RZ, 0xc0, !PT ;  /* 0x0000000712ff7812 */ /* 0x000fe2000780c0ff */
[----:B------:R-:W-:Y:S01]  /*0590*/  IMAD.IADD R3, R4, 0x1, -R3 ;  /* 0x0000000104037824 */ /* 0x000fe200078e0a03 */
[----:B------:R-:W-:Y:S01]  /*05a0*/  ISETP.NE.AND P3, PT, R11, 0x1, PT ;  /* 0x000000010b00780c */ /* 0x000fe20003f65270 */
[----:B------:R-:W-:Y:S01]  /*05b0*/  IMAD.IADD R0, R0, 0x1, -R5 ;  /* 0x0000000100007824 */ /* 0x000fe200078e0a05 */
[----:B------:R-:W-:Y:S01]  /*05c0*/  I2FP.F32.U32 R5, R16 ;  /* 0x0000001000057245 */ /* 0x000fe20000201000 */
[----:B------:R-:W-:Y:S01]  /*05d0*/  NOP ;  /* 0x0000000000007918 */ /* 0x000fe20000000000 */
[----:B------:R-:W-:Y:S01]  /*05e0*/  NOP ;  /* 0x0000000000007918 */ /* 0x000fe20000000000 */
[----:B------:R-:W-:-:S02]  /*05f0*/  IMAD R4, R0, 0x4, R3 ;  /* 0x0000000400047824 */ /* 0x000fc400078e0203 */
[----:B------:R-:W-:Y:S01]  /*0600*/  FMUL R7, R5, UR4 ;  /* 0x0000000405077c20 */ /* 0x000fe20008400000 */
[----:B------:R-:W-:Y:S02]  /*0610*/  ULDC UR4, c[0x0][0x144] ;  /* 0x0000510000047ab9 */ /* 0x000fe40000000800 */
[----:B------:R-:W-:Y:S01]  /*0620*/  LEA.HI R0, R4, R4, RZ, 0x1 ;  /* 0x0000000404007211 */ /* 0x000fe200078f08ff */
[----:B-1----:R-:W-:Y:S02]  /*0630*/  IMAD.MOV R5, RZ, RZ, -R6 ;  /* 0x000000ffff057224 */ /* 0x002fe400078e0a06 */
[----:B------:R-:W1:Y:S01]  /*0640*/  F2I.U32.TRUNC.NTZ R7, R7 ;  /* 0x0000000700077305 */ /* 0x000e62000020f000 */
[----:B------:R-:W-:Y:S01]  /*0650*/  LOP3.LUT R3, R0, 0xfffffffe, RZ, 0xc0, !PT ;  /* 0xfffffffe00037812 */ /* 0x000fe200078ec0ff */
[----:B------:R-:W-:Y:S02]  /*0660*/  IMAD.MOV.U32 R6, RZ, RZ, 0x1 ;  /* 0x00000001ff067424 */ /* 0x000fe400078e00ff */
[----:B------:R-:W-:Y:S01]  /*0670*/  IMAD R0, R5, UR4, R14 ;  /* 0x0000000405007c24 */ /* 0x000fe2000f8e020e */
[----:B------:R-:W-:Y:S01]  /*0680*/  ULDC UR4, c[0x0][0x148] ;  /* 0x0000520000047ab9 */ /* 0x000fe20000000800 */
[----:B------:R-:W-:Y:S01]  /*0690*/  IMAD.IADD R3, R4, 0x1, -R3 ;  /* 0x0000000104037824 */ /* 0x000fe200078e0a03 */
[----:B0-----:R-:W-:Y:S01]  /*06a0*/  ISETP.EQ.U32.AND P1, PT, R8, 0x1, PT ;  /* 0x000000010800780c */ /* 0x001fe20003f22070 */
[----:B------:R-:W-:-:S03]  /*06b0*/  IMAD.SHL.U32 R5, R4, 0x4, RZ ;  /* 0x0000000404057824 */ /* 0x000fc600078e00ff */
[----:B------:R-:W-:Y:S02]  /*06c0*/  ISETP.NE.AND P4, PT, R3, R0, PT ;  /* 0x000000000300720c */ /* 0x000fe40003f85270 */
[----:B------:R-:W-:Y:S01]  /*06d0*/  SHF.R.S32.HI R3, RZ, 0x1f, R2 ;  /* 0x0000001fff037819 */ /* 0x000fe20000011402 */
[----:B-1----:R-:W-:-:S03]  /*06e0*/  IMAD.MOV R9, RZ, RZ, -R7 ;  /* 0x000000ffff097224 */ /* 0x002fc600078e0a07 */
[----:B------:R-:W-:Y:S02]  /*06f0*/  LEA.HI R0, R3, R2, RZ, 0x2 ;  /* 0x0000000203007211 */ /* 0x000fe400078f10ff */
[----:B------:R-:W-:Y:S01]  /*0700*/  LOP3.LUT R3, R4, 0xc, R5, 0x78, !PT ;  /* 0x0000000c04037812 */ /* 0x000fe200078e7805 */
[----:B------:R-:W-:Y:S01]  /*0710*/  IMAD R7, R9, UR4, R16 ;  /* 0x0000000409077c24 */ /* 0x000fe2000f8e0210 */
[----:B------:R-:W-:Y:S02]  /*0720*/  LOP3.LUT R5, R0, 0xfffffffc, RZ, 0xc0, !PT ;  /* 0xfffffffc00057812 */ /* 0x000fe400078ec0ff */
[C---:B------:R-:W-:Y:S02]  /*0730*/  ISETP.LT.U32.AND P0, PT, R3.reuse, 0x2, !P0 ;  /* 0x000000020300780c */ /* 0x040fe40004701070 */
[----:B------:R-:W-:Y:S01]  /*0740*/  @P4 LEA.HI R0, R3, R3, RZ, 0x1 ;  /* 0x0000000303004211 */ /* 0x000fe200078f08ff */
[----:B------:R-:W-:-:S03]  /*0750*/  IMAD.IADD R10, R2, 0x1, -R5 ;  /* 0x00000001020a7824 */ /* 0x000fc600078e0a05 */
[----:B------:R-:W-:Y:S02]  /*0760*/  @P4 SHF.R.S32.HI R0, RZ, 0x1, R0 ;  /* 0x00000001ff004819 */ /* 0x000fe40000011400 */
[----:B------:R-:W-:Y:S02]  /*0770*/  LOP3.LUT P2, RZ, R11, R10, RZ, 0xfc, !PT ;  /* 0x0000000a0bff7212 */ /* 0x000fe4000784fcff */
[----:B------:R-:W-:Y:S02]  /*0780*/  @P4 ISETP.NE.AND P5, PT, R0, R7, PT ;  /* 0x000000070000420c */ /* 0x000fe40003fa5270 */
[----:B------:R-:W-:Y:S02]  /*0790*/  SEL R5, RZ, 0x1, P2 ;  /* 0x00000001ff057807 */ /* 0x000fe40001000000 */
[----:B------:R-:W-:Y:S02]  /*07a0*/  SEL R7, RZ, 0x1, !P0 ;  /* 0x00000001ff077807 */ /* 0x000fe40004000000 */
[----:B------:R-:W-:-:S02]  /*07b0*/  @P4 SEL R6, RZ, 0x1, P5 ;  /* 0x00000001ff064807 */ /* 0x000fc40002800000 */
[----:B------:R-:W-:Y:S02]  /*07c0*/  SEL R5, R5, 0x2, P3 ;  /* 0x0000000205057807 */ /* 0x000fe40001800000 */
[----:B------:R-:W-:Y:S01]  /*07d0*/  LOP3.LUT R6, R6, R7, RZ, 0xc0, !PT ;  /* 0x0000000706067212 */ /* 0x000fe200078ec0ff */
[----:B------:R-:W-:Y:S06]  /*07e0*/  @!P1 BRA `(.L_x_4) ;  /* 0x0000000000089947 */ /* 0x000fec0003800000 */
[----:B------:R-:W-:Y:S01]  /*07f0*/  UCGABAR_ARV ;  /* 0x00000000000079c7 */ /* 0x000fe20008000000 */
[----:B------:R-:W-:Y:S05]  /*0800*/  BRA `(.L_x_5) ;  /* 0x0000000000047947 */ /* 0x000fea0003800000 */
.L_x_4:
[----:B------:R-:W-:Y:S01]  /*0810*/  NOP ;  /* 0x0000000000007918 */ /* 0x000fe20000000000 */
.L_x_5:
[----:B------:R-:W-:Y:S01]  /*0820*/  ULDC.64 UR4, c[0x0][0x598] ;  /* 0x0001660000047ab9 */ /* 0x000fe20000000a00 */
[----:B------:R-:W-:Y:S01]  /*0830*/  ULDC.64 UR12, c[0x0][0x208] ;  /* 0x00008200000c7ab9 */ /* 0x000fe20000000a00 */
[----:B------:R-:W-:-:S04]  /*0840*/  ISETP.NE.U32.AND P0, PT, RZ, UR4, PT ;  /* 0x00000004ff007c0c */ /* 0x000fc8000bf05070 */
[----:B------:R-:W-:-:S13]  /*0850*/  ISETP.NE.AND.EX P0, PT, RZ, UR5, PT, P0 ;  /* 0x00000005ff007c0c */ /* 0x000fda000bf05300 */
[----:B------:R-:W-:Y:S05]  /*0860*/  @!P0 BRA `(.L_x_6) ;  /* 0x00000000001c8947 */ /* 0x000fea0003800000 */
[----:B------:R-:W0:Y:S02]  /*0870*/  LDC.64 R8, c[0x0][0x598] ;  /* 0x00016600ff087b82 */ /* 0x000e240000000a00 */
[----:B0-----:R-:W2:Y:S02]  /*0880*/  LDG.E.64 R8, desc[UR12][R8.64] ;  /* 0x0000000c08087981 */ /* 0x001ea4000c1e1b00 */
[----:B--2---:R-:W-:-:S04]  /*0890*/  ISETP.NE.U32.AND P0, PT, R8, RZ, PT ;  /* 0x000000ff0800720c */ /* 0x004fc80003f05070 */
[----:B------:R-:W-:-:S13]  /*08a0*/  ISETP.NE.AND.EX P0, PT, R9, RZ, PT, P0 ;  /* 0x000000ff0900720c */ /* 0x000fda0003f05300 */
[----:B------:R-:W-:Y:S05]  /*08b0*/  @!P0 BRA `(.L_x_6) ;  /* 0x0000000000088947 */ /* 0x000fea0003800000 */
[----:B------:R0:W5:Y:S01]  /*08c0*/  LD.E R0, desc[UR12][R8.64] ;  /* 0x0000000c08007980 */ /* 0x000162000c101900 */
[----:B------:R-:W-:Y:S05]  /*08d0*/  BRA `(.L_x_7) ;  /* 0x0000000000207947 */ /* 0x000fea0003800000 */
.L_x_6:
[----:B------:R-:W-:Y:S02]  /*08e0*/  ULDC.64 UR4, c[0x0][0x588] ;  /* 0x0001620000047ab9 */ /* 0x000fe40000000a00 */
[----:B------:R-:W-:-:S04]  /*08f0*/  ISETP.NE.U32.AND P0, PT, RZ, UR4, PT ;  /* 0x00000004ff007c0c */ /* 0x000fc8000bf05070 */
[----:B------:R-:W-:-:S13]  /*0900*/  ISETP.NE.AND.EX P0, PT, RZ, UR5, PT, P0 ;  /* 0x00000005ff007c0c */ /* 0x000fda000bf05300 */
[----:B------:R-:W-:Y:S05]  /*0910*/  @!P0 BRA `(.L_x_8) ;  /* 0x00000000000c8947 */ /* 0x000fea0003800000 */
[----:B------:R-:W0:Y:S02]  /*0920*/  LDC.64 R8, c[0x0][0x588] ;  /* 0x00016200ff087b82 */ /* 0x000e240000000a00 */
[----:B0-----:R1:W5:Y:S01]  /*0930*/  LDG.E R0, desc[UR12][R8.64] ;  /* 0x0000000c08007981 */ /* 0x001362000c1e1900 */
[----:B------:R-:W-:Y:S05]  /*0940*/  BRA `(.L_x_7) ;  /* 0x0000000000047947 */ /* 0x000fea0003800000 */
.L_x_8:
[----:B------:R-:W2:Y:S02]  /*0950*/  LDC R0, c[0x0][0x580] ;  /* 0x00016000ff007b82 */ /* 0x000ea40000000800 */
.L_x_7:
[----:B------:R-:W-:Y:S02]  /*0960*/  ULDC.64 UR4, c[0x0][0x5a0] ;  /* 0x0001680000047ab9 */ /* 0x000fe40000000a00 */
[----:B------:R-:W-:-:S04]  /*0970*/  ISETP.NE.U32.AND P0, PT, RZ, UR4, PT ;  /* 0x00000004ff007c0c */ /* 0x000fc8000bf05070 */
[----:B------:R-:W-:-:S13]  /*0980*/  ISETP.NE.AND.EX P0, PT, RZ, UR5, PT, P0 ;  /* 0x00000005ff007c0c */ /* 0x000fda000bf05300 */
[----:B------:R-:W-:Y:S05]  /*0990*/  @!P0 BRA `(.L_x_9) ;  /* 0x00000000001c8947 */ /* 0x000fea0003800000 */
[----:B01----:R-:W0:Y:S02]  /*09a0*/  LDC.64 R8, c[0x0][0x5a0] ;  /* 0x00016800ff087b82 */ /* 0x003e240000000a00 */
[----:B0-----:R-:W3:Y:S02]  /*09b0*/  LDG.E.64 R8, desc[UR12][R8.64] ;  /* 0x0000000c08087981 */ /* 0x001ee4000c1e1b00 */
[----:B---3--:R-:W-:-:S04]  /*09c0*/  ISETP.NE.U32.AND P0, PT, R8, RZ, PT ;  /* 0x000000ff0800720c */ /* 0x008fc80003f05070 */
[----:B------:R-:W-:-:S13]  /*09d0*/  ISETP.NE.AND.EX P0, PT, R9, RZ, PT, P0 ;  /* 0x000000ff0900720c */ /* 0x000fda0003f05300 */
[----:B------:R-:W-:Y:S05]  /*09e0*/  @!P0 BRA `(.L_x_9) ;  /* 0x0000000000088947 */ /* 0x000fea0003800000 */
[----:B------:R0:W5:Y:S01]  /*09f0*/  LD.E R2, desc[UR12][R8.64] ;  /* 0x0000000c08027980 */ /* 0x000162000c101900 */
[----:B------:R-:W-:Y:S05]  /*0a00*/  BRA `(.L_x_10) ;  /* 0x0000000000207947 */ /* 0x000fea0003800000 */
.L_x_9:
[----:B------:R-:W-:Y:S02]  /*0a10*/  ULDC.64 UR4, c[0x0][0x590] ;  /* 0x0001640000047ab9 */ /* 0x000fe40000000a00 */
[----:B------:R-:W-:-:S04]  /*0a20*/  ISETP.NE.U32.AND P0, PT, RZ, UR4, PT ;  /* 0x00000004ff007c0c */ /* 0x000fc8000bf05070 */
[----:B------:R-:W-:-:S13]  /*0a30*/  ISETP.NE.AND.EX P0, PT, RZ, UR5, PT, P0 ;  /* 0x00000005ff007c0c */ /* 0x000fda000bf05300 */
[----:B------:R-:W-:Y:S05]  /*0a40*/  @!P0 BRA `(.L_x_11) ;  /* 0x00000000000c8947 */ /* 0x000fea0003800000 */
[----:B01----:R-:W0:Y:S02]  /*0a50*/  LDC.64 R8, c[0x0][0x590] ;  /* 0x00016400ff087b82 */ /* 0x003e240000000a00 */
[----:B0-----:R1:W5:Y:S01]  /*0a60*/  LDG.E R2, desc[UR12][R8.64] ;  /* 0x0000000c08027981 */ /* 0x001362000c1e1900 */
[----:B------:R-:W-:Y:S05]  /*0a70*/  BRA `(.L_x_10) ;  /* 0x0000000000047947 */ /* 0x000fea0003800000 */
.L_x_11:
[----:B------:R-:W3:Y:S02]  /*0a80*/  LDC R2, c[0x0][0x584] ;  /* 0x00016100ff027b82 */ /* 0x000ee40000000800 */
.L_x_10:
[----:B------:R-:W4:Y:S01]  /*0a90*/  LDC R4, c[0x0][0x4c0] ;  /* 0x00013000ff047b82 */ /* 0x000f220000000800 */
[----:B------:R-:W-:-:S07]  /*0aa0*/  IABS R20, R16 ;  /* 0x0000001000147213 */ /* 0x000fce0000000000 */
[----:B------:R-:W2:Y:S01]  /*0ab0*/  LDC R23, c[0x0][0x4c4] ;  /* 0x00013100ff177b82 */ /* 0x000ea20000000800 */
[----:B----4-:R-:W-:-:S05]  /*0ac0*/  VIADD R4, R4, 0x7f ;  /* 0x0000007f04047836 */ /* 0x010fca0000000000 */
[----:B------:R-:W-:Y:S02]  /*0ad0*/  SHF.R.S32.HI R7, RZ, 0x1f, R4 ;  /* 0x0000001fff077819 */ /* 0x000fe40000011404 */
[----:B--2---:R-:W-:Y:S02]  /*0ae0*/  IABS R19, R23 ;  /* 0x0000001700137213 */ /* 0x004fe40000000000 */
[----:B------:R-:W-:-:S04]  /*0af0*/  LEA.HI R7, R7, R4, RZ, 0x7 ;  /* 0x0000000407077211 */ /* 0x000fc800078f38ff */
[----:B------:R-:W-:-:S04]  /*0b00*/  SHF.R.S32.HI R7, RZ, 0x7, R7 ;  /* 0x00000007ff077819 */ /* 0x000fc80000011407 */
[-C--:B------:R-:W-:Y:S02]  /*0b10*/  IABS R15, R7.reuse ;  /* 0x00000007000f7213 */ /* 0x080fe40000000000 */
[----:B------:R-:W-:Y:S02]  /*0b20*/  IABS R21, R7 ;  /* 0x0000000700157213 */ /* 0x000fe40000000000 */
[----:B------:R-:W2:Y:S08]  /*0b30*/  I2F.RP R4, R15 ;  /* 0x0000000f00047306 */ /* 0x000eb00000209400 */
[----:B--2---:R-:W0:Y:S02]  /*0b40*/  MUFU.RCP R4, R4 ;  /* 0x0000000400047308 */ /* 0x004e240000001000 */
[----:B01----:R-:W-:-:S06]  /*0b50*/  VIADD R8, R4, 0xffffffe ;  /* 0x0ffffffe04087836 */ /* 0x003fcc0000000000 */
[----:B------:R0:W1:Y:S02]  /*0b60*/  F2I.FTZ.U32.TRUNC.NTZ R9, R8 ;  /* 0x0000000800097305 */ /* 0x000064000021f000 */
[----:B0-----:R-:W-:Y:S02]  /*0b70*/  IMAD.MOV.U32 R8, RZ, RZ, RZ ;  /* 0x000000ffff087224 */ /* 0x001fe400078e00ff */
[----:B-1----:R-:W-:-:S04]  /*0b80*/  IMAD.MOV R12, RZ, RZ, -R9 ;  /* 0x000000ffff0c7224 */ /* 0x002fc800078e0a09 */
[----:B------:R-:W-:Y:S02]  /*0b90*/  IMAD R17, R12, R15, RZ ;  /* 0x0000000f0c117224 */ /* 0x000fe400078e02ff */
[----:B------:R-:W0:Y:S02]  /*0ba0*/  I2F.RP R12, R19 ;  /* 0x00000013000c7306 */ /* 0x000e240000209400 */
[----:B------:R-:W-:-:S04]  /*0bb0*/  IMAD.HI.U32 R9, R9, R17, R8 ;  /* 0x0000001109097227 */ /* 0x000fc800078e0008 */
[----:B------:R-:W-:Y:S02]  /*0bc0*/  IMAD.MOV.U32 R8, RZ, RZ, R20 ;  /* 0x000000ffff087224 */ /* 0x000fe400078e0014 */
[----:B------:R-:W-:Y:S02]  /*0bd0*/  IMAD.MOV R17, RZ, RZ, -R21 ;  /* 0x000000ffff117224 */ /* 0x000fe400078e0a15 */
[----:B------:R-:W-:-:S04]  /*0be0*/  IMAD.HI.U32 R4, R9, R8, RZ ;  /* 0x0000000809047227 */ /* 0x000fc800078e00ff */
[----:B------:R-:W-:Y:S01]  /*0bf0*/  IMAD R8, R4, R17, R8 ;  /* 0x0000001104087224 */ /* 0x000fe200078e0208 */
[----:B0-----:R-:W0:Y:S04]  /*0c00*/  MUFU.RCP R12, R12 ;  /* 0x0000000c000c7308 */ /* 0x001e280000001000 */
[----:B------:R-:W-:-:S13]  /*0c10*/  ISETP.GT.U32.AND P2, PT, R15, R8, PT ;  /* 0x000000080f00720c */ /* 0x000fda0003f44070 */
[----:B------:R-:W-:Y:S02]  /*0c20*/  @!P2 IMAD.IADD R8, R8, 0x1, -R15 ;  /* 0x000000010808a824 */ /* 0x000fe400078e0a0f */
[----:B0-----:R-:W-:Y:S02]  /*0c30*/  VIADD R9, R12, 0xffffffe ;  /* 0x0ffffffe0c097836 */ /* 0x001fe40000000000 */
[----:B------:R-:W-:Y:S01]  /*0c40*/  @!P2 VIADD R4, R4, 0x1 ;  /* 0x000000010404a836 */ /* 0x000fe20000000000 */
[----:B------:R-:W-:Y:S02]  /*0c50*/  ISETP.GE.U32.AND P0, PT, R8, R15, PT ;  /* 0x0000000f0800720c */ /* 0x000fe40003f06070 */
[----:B------:R-:W-:Y:S01]  /*0c60*/  LOP3.LUT R8, R16, R7, RZ, 0x3c, !PT ;  /* 0x0000000710087212 */ /* 0x000fe200078e3cff */
[----:B------:R-:W0:Y:S01]  /*0c70*/  F2I.FTZ.U32.TRUNC.NTZ R9, R9 ;  /* 0x0000000900097305 */ /* 0x000e22000021f000 */
[----:B------:R-:W-:Y:S02]  /*0c80*/  ISETP.NE.AND P2, PT, R7, RZ, PT ;  /* 0x000000ff0700720c */ /* 0x000fe40003f45270 */
[----:B------:R-:W-:Y:S01]  /*0c90*/  ISETP.GE.AND P3, PT, R8, RZ, PT ;  /* 0x000000ff0800720c */ /* 0x000fe20003f66270 */
[----:B------:R-:W-:-:S06]  /*0ca0*/  IMAD.MOV.U32 R8, RZ, RZ, RZ ;  /* 0x000000ffff087224 */ /* 0x000fcc00078e00ff */
[----:B------:R-:W-:-:S04]  /*0cb0*/  @P0 VIADD R4, R4, 0x1 ;  /* 0x0000000104040836 */ /* 0x000fc80000000000 */
[----:B------:R-:W-:Y:S02]  /*0cc0*/  IMAD.MOV.U32 R20, RZ, RZ, R4 ;  /* 0x000000ffff147224 */ /* 0x000fe400078e0004 */
[----:B0-----:R-:W-:Y:S02]  /*0cd0*/  IMAD.MOV R4, RZ, RZ, -R9 ;  /* 0x000000ffff047224 */ /* 0x001fe400078e0a09 */
[----:B------:R-:W-:Y:S01]  /*0ce0*/  @!P3 IMAD.MOV R20, RZ, RZ, -R20 ;  /* 0x000000ffff14b224 */ /* 0x000fe200078e0a14 */
[----:B------:R-:W-:Y:S01]  /*0cf0*/  @!P2 LOP3.LUT R20, RZ, R7, RZ, 0x33, !PT ;  /* 0x00000007ff14a212 */ /* 0x000fe200078e33ff */
[----:B------:R-:W-:-:S03]  /*0d00*/  IMAD R15, R4, R19, RZ ;  /* 0x00000013040f7224 */ /* 0x000fc600078e02ff */
[----:B------:R-:W-:Y:S01]  /*0d10*/  IABS R4, R20 ;  /* 0x0000001400047213 */ /* 0x000fe20000000000 */
[----:B------:R-:W-:-:S04]  /*0d20*/  IMAD.HI.U32 R8, R9, R15, R8 ;  /* 0x0000000f09087227 */ /* 0x000fc800078e0008 */
[----:B------:R-:W-:-:S04]  /*0d30*/  IMAD.MOV.U32 R9, RZ, RZ, R4 ;  /* 0x000000ffff097224 */ /* 0x000fc800078e0004 */
[----:B------:R-:W-:-:S04]  /*0d40*/  IMAD.HI.U32 R4, R8, R9, RZ ;  /* 0x0000000908047227 */ /* 0x000fc800078e00ff */
[----:B------:R-:W-:-:S04]  /*0d50*/  IMAD.MOV R8, RZ, RZ, -R4 ;  /* 0x000000ffff087224 */ /* 0x000fc800078e0a04 */
[----:B------:R-:W-:-:S05]  /*0d60*/  IMAD R8, R19, R8, R9 ;  /* 0x0000000813087224 */ /* 0x000fca00078e0209 */
[----:B------:R-:W-:-:S13]  /*0d70*/  ISETP.GT.U32.AND P2, PT, R19, R8, PT ;  /* 0x000000081300720c */ /* 0x000fda0003f44070 */
[----:B------:R-:W-:Y:S02]  /*0d80*/  @!P2 IMAD.IADD R8, R8, 0x1, -R19 ;  /* 0x000000010808a824 */ /* 0x000fe400078e0a13 */
[----:B------:R-:W-:Y:S01]  /*0d90*/  @!P2 VIADD R4, R4, 0x1 ;  /* 0x000000010404a836 */ /* 0x000fe20000000000 */
[----:B------:R-:W-:Y:S02]  /*0da0*/  ISETP.NE.AND P2, PT, R23, RZ, PT ;  /* 0x000000ff1700720c */ /* 0x000fe40003f45270 */
[----:B------:R-:W-:Y:S02]  /*0db0*/  ISETP.GE.U32.AND P0, PT, R8, R19, PT ;  /* 0x000000130800720c */ /* 0x000fe40003f06070 */
[----:B------:R-:W-:-:S04]  /*0dc0*/  LOP3.LUT R8, R20, R23, RZ, 0x3c, !PT ;  /* 0x0000001714087212 */ /* 0x000fc800078e3cff */
[----:B------:R-:W-:Y:S01]  /*0dd0*/  ISETP.GE.AND P3, PT, R8, RZ, PT ;  /* 0x000000ff0800720c */ /* 0x000fe20003f66270 */
[----:B------:R-:W-:-:S04]  /*0de0*/  IMAD.MOV R8, RZ, RZ, -R20 ;  /* 0x000000ffff087224 */ /* 0x000fc800078e0a14 */
[----:B------:R-:W-:Y:S02]  /*0df0*/  IMAD R7, R7, R8, R16 ;  /* 0x0000000807077224 */ /* 0x000fe400078e0210 */
[----:B------:R-:W-:-:S06]  /*0e00*/  @P0 VIADD R4, R4, 0x1 ;  /* 0x0000000104040836 */ /* 0x000fcc0000000000 */
[----:B------:R-:W-:Y:S01]  /*0e10*/  @!P3 IMAD.MOV R4, RZ, RZ, -R4 ;  /* 0x000000ffff04b224 */ /* 0x000fe200078e0a04 */
[----:B------:R-:W-:-:S05]  /*0e20*/  @!P2 LOP3.LUT R4, RZ, R23, RZ, 0x33, !PT ;  /* 0x00000017ff04a212 */ /* 0x000fca00078e33ff */
[----:B------:R-:W-:-:S04]  /*0e30*/  IMAD.MOV R12, RZ, RZ, -R4 ;  /* 0x000000ffff0c7224 */ /* 0x000fc800078e0a04 */
[----:B------:R-:W-:Y:S01]  /*0e40*/  IMAD R23, R23, R12, R20 ;  /* 0x0000000c17177224 */ /* 0x000fe200078e0214 */
[----:B------:R-:W-:Y:S06]  /*0e50*/  @!P1 BRA `(.L_x_12) ;  /* 0x00000000000c9947 */ /* 0x000fec0003800000 */
[----:B------:R-:W-:Y:S01]  /*0e60*/  UCGABAR_WAIT ;  /* 0x0000000000007dc7 */ /* 0x000fe20008000000 */
[----:B------:R-:W-:Y:S01]  /*0e70*/  CCTL.IVALL ;  /* 0x00000000ff00798f */ /* 0x000fe20002000000 */
[----:B------:R-:W-:Y:S05]  /*0e80*/  BRA `(.L_x_13) ;  /* 0x0000000000047947 */ /* 0x000fea0003800000 */
.L_x_12:
[----:B------:R-:W-:Y:S06]  /*0e90*/  BAR.SYNC.DEFER_BLOCKING 0x0 ;  /* 0x0000000000007b1d */ /* 0x000fec0000010000 */
.L_x_13:
[----:B------:R-:W0:Y:S01]  /*0ea0*/  LDC R12, c[0x0][0x290] ;  /* 0x0000a400ff0c7b82 */ /* 0x000e220000000800 */
[----:B------:R-:W-:Y:S01]  /*0eb0*/  ISETP.NE.AND P0, PT, R11, RZ, PT ;  /* 0x000000ff0b00720c */ /* 0x000fe20003f05270 */
[----:B0-----:R-:W-:-:S05]  /*0ec0*/  VIADD R8, R12, 0x1f ;  /* 0x0000001f0c087836 */ /* 0x001fca0000000000 */
[----:B------:R-:W-:-:S04]  /*0ed0*/  SHF.R.S32.HI R9, RZ, 0x1f, R8 ;  /* 0x0000001fff097819 */ /* 0x000fc80000011408 */
[----:B------:R-:W-:-:S04]  /*0ee0*/  LEA.HI R8, R9, R8, RZ, 0x5 ;  /* 0x0000000809087211 */ /* 0x000fc800078f28ff */
[----:B------:R-:W-:Y:S01]  /*0ef0*/  SHF.R.S32.HI R8, RZ, 0x5, R8 ;  /* 0x00000005ff087819 */ /* 0x000fe20000011408 */
[----:B------:R-:W-:Y:S06]  /*0f00*/  @!P0 BRA `(.L_x_14) ;  /* 0x000000a000bc8947 */ /* 0x000fec0003800000 */
[----:B------:R-:W-:-:S13]  /*0f10*/  ISETP.NE.AND P0, PT, R11, 0x1, PT ;  /* 0x000000010b00780c */ /* 0x000fda0003f05270 */
[----:B------:R-:W-:Y:S05]  /*0f20*/  @P0 EXIT ;  /* 0x000000000000094d */ /* 0x000fea0003800000 */
[----:B------:R-:W-:Y:S01]  /*0f30*/  ISETP.GE.AND P0, PT, R12, 0x1, PT ;  /* 0x000000010c00780c */ /* 0x000fe20003f06270 */
[----:B------:R-:W-:Y:S01]  /*0f40*/  UMOV UR4, URZ ;  /* 0x0000003f00047c82 */ /* 0x000fe20008000000 */
[----:B------:R-:W-:Y:S02]  /*0f50*/  CS2R R86, SRZ ;  /* 0x0000000000567805 */ /* 0x000fe4000001ff00 */
[----:B------:R-:W-:Y:S02]  /*0f60*/  CS2R R88, SRZ ;  /* 0x0000000000587805 */ /* 0x000fe4000001ff00 */
[----:B------:R-:W-:Y:S02]  /*0f70*/  CS2R R90, SRZ ;  /* 0x00000000005a7805 */ /* 0x000fe4000001ff00 */
[----:B------:R-:W-:Y:S02]  /*0f80*/  CS2R R92, SRZ ;  /* 0x00000000005c7805 */ /* 0x000fe4000001ff00 */
[----:B------:R-:W-:-:S02]  /*0f90*/  CS2R R94, SRZ ;  /* 0x00000000005e7805 */ /* 0x000fc4000001ff00 */
[----:B------:R-:W-:Y:S02]  /*0fa0*/  CS2R R96, SRZ ;  /* 0x0000000000607805 */ /* 0x000fe4000001ff00 */
        /* <DEDUP_REMOVED lines=57> */
[----:B------:R-:W-:Y:S01]  /*1340*/  CS2R R84, SRZ ;  /* 0x0000000000547805 */ /* 0x000fe2000001ff00 */
[----:B------:R-:W-:Y:S06]  /*1350*/  @!P0 BRA `(.L_x_15) ;  /* 0x0000000000948947 */ /* 0x000fec0003800000 */
[----:B------:R-:W-:-:S04]  /*1360*/  LOP3.LUT R9, R5, 0x1, RZ, 0xfc, !PT ;  /* 0x0000000105097812 */ /* 0x000fc800078efcff */
[----:B------:R-:W-:-:S13]  /*1370*/  ISETP.NE.AND P0, PT, R9, 0x3, PT ;  /* 0x000000030900780c */ /* 0x000fda0003f05270 */
[----:B------:R-:W-:Y:S05]  /*1380*/  @!P0 BRA `(.L_x_16) ;  /* 0x0000000000048947 */ /* 0x000fea0003800000 */
[----:B------:R-:W-:Y:S01]  /*1390*/  BPT.TRAP 0x1 ;  /* 0x000000040000795c */ /* 0x000fe20000300000 */
.L_x_16:
[----:B------:R-:W0:Y:S01]  /*13a0*/  S2UR UR5, SR_CgaCtaId ;  /* 0x00000000000579c3 */ /* 0x000e220000008800 */
[----:B------:R-:W-:Y:S01]  /*13b0*/  SHF.L.U32 R9, RZ, 0x1f, RZ ;  /* 0x0000001fff097819 */ /* 0x000fe200000006ff */
[----:B------:R-:W-:Y:S02]  /*13c0*/  UMOV UR4, 0x400 ;  /* 0x0000040000047882 */ /* 0x000fe40000000000 */
[----:B0-----:R-:W-:-:S12]  /*13d0*/  ULEA UR6, UR5, UR4, 0x18 ;  /* 0x0000000405067291 */ /* 0x001fd8000f8ec03f */
.L_x_17:
[----:B0-----:R-:W-:-:S04]  /*13e0*/  IMAD.U32 R10, RZ, RZ, UR6 ;  /* 0x00000006ff0a7e24 */ /* 0x001fc8000f8e00ff */
[----:B------:R0:W1:Y:S03]  /*13f0*/  SYNCS.PHASECHK.TRANS64.TRYWAIT P0, [R10+URZ+0x38000], R9 ;  /* 0x038000090a0075a7 */ /* 0x000066000800017f */
[----:B-1----:R-:W-:Y:S05]  /*1400*/  @!P0 NANOSLEEP.SYNCS 0x989680 ;  /* 0x009896800000895d */ /* 0x002fea0003900000 */
[----:B------:R-:W1:Y:S02]  /*1410*/  @!P0 SYNCS.PHASECHK.TRANS64 P0, [R10+URZ+0x38000], R9 ;  /* 0x038000090a0085a7 */ /* 0x000e64000800007f */
[----:B-1----:R-:W-:Y:S05]  /*1420*/  @!P0 BRA `(.L_x_17) ;  /* 0xfffffffc00ec8947 */ /* 0x002fea000383ffff */
[----:B------:R-:W-:Y:S01]  /*1430*/  UIADD3 UR4, UR6, 0x1c000, URZ ;  /* 0x0001c00006047890 */ /* 0x000fe2000fffe03f */
[----:B------:R-:W-:Y:S01]  /*1440*/  WARPGROUP.ARRIVE ;  /* 0x00000000000079c5 */ /* 0x000fe20000000000 */
[----:B------:R-:W-:Y:S02]  /*1450*/  UMOV UR7, 0x40000040 ;  /* 0x4000004000077882 */ /* 0x000fe40000000000 */
[----:B------:R-:W-:Y:S02]  /*1460*/  USHF.R.U32.HI UR5, URZ, 0x4, UR4 ;  /* 0x000000043f057899 */ /* 0x000fe40008011604 */
[----:B------:R-:W-:Y:S02]  /*1470*/  USHF.R.U32.HI UR4, URZ, 0x4, UR6 ;  /* 0x000000043f047899 */ /* 0x000fe40008011606 */
[----:B------:R-:W-:Y:S02]  /*1480*/  ULOP3.LUT UR5, UR5, 0x3fff, URZ, 0xc0, !UPT ;  /* 0x00003fff05057892 */ /* 0x000fe4000f8ec03f */
[----:B------:R-:W-:-:S02]  /*1490*/  ULOP3.LUT UR8, UR4, 0x3fff, URZ, 0xc0, !UPT ;  /* 0x00003fff04087892 */ /* 0x000fc4000f8ec03f */
[----:B------:R-:W-:-:S03]  /*14a0*/  ULOP3.LUT UR9, UR5, 0x1000000, URZ, 0xfc, !UPT ;  /* 0x0100000005097892 */ /* 0x000fc6000f8efc3f */
[----:B------:R-:W-:Y:S02]  /*14b0*/  UMOV UR5, 0x40000040 ;  /* 0x4000004000057882 */ /* 0x000fe40000000000 */
[----:B------:R-:W-:Y:S02]  /*14c0*/  UMOV UR4, UR8 ;  /* 0x0000000800047c82 */ /* 0x000fe40008000000 */
[----:B------:R-:W-:Y:S02]  /*14d0*/  UMOV UR6, UR9 ;  /* 0x0000000900067c82 */ /* 0x000fe40008000000 */
[----:B------:R-:W-:Y:S01]  /*14e0*/  HGMMA.64x128x16.F32 R88, gdesc[UR4].tnspA.tnspB, RZ, !UPT ;  /* 0x61e00000045879f0 */ /* 0x000fe2000c7008ff */
[----:B------:R-:W-:Y:S01]  /*14f0*/  UIADD3 UR4, UR8, 0x100, URZ ;  /* 0x0000010008047890 */ /* 0x000fe2000fffe03f */
[----:B------:R-:W-:-:S10]  /*1500*/  UMOV UR5, 0x40000040 ;  /* 0x4000004000057882 */ /* 0x000fd40000000000 */
[----:B------:R-:W-:Y:S01]  /*1510*/  HGMMA.64x128x16.F32 R24, gdesc[UR4].tnspA.tnspB, RZ, !UPT ;  /* 0x61e00000041879f0 */ /* 0x000fe2000c7008ff */
[----:B------:R-:W-:Y:S02]  /*1520*/  UIADD3 UR4, UR8, 0x80, URZ ;  /* 0x0000008008047890 */ /* 0x000fe4000fffe03f */
[----:B------:R-:W-:Y:S01]  /*1530*/  UIADD3 UR6, UR9, 0x80, URZ ;  /* 0x0000008009067890 */ /* 0x000fe2000fffe03f */
[----:B------:R-:W-:Y:S01]  /*1540*/  UMOV UR5, 0x40000040 ;  /* 0x4000004000057882 */ /* 0x000fe20000000000 */
[----:B------:R-:W-:-:S07]  /*1550*/  UMOV UR7, 0x40000040 ;  /* 0x4000004000077882 */ /* 0x000fce0000000000 */
[----:B------:R-:W-:Y:S01]  /*1560*/  HGMMA.64x128x16.F32 R88, gdesc[UR4].tnspA.tnspB, R88 ;  /* 0x61e00000045879f0 */ /* 0x000fe20008700858 */
[----:B------:R-:W-:Y:S01]  /*1570*/  UIADD3 UR4, UR8, 0x180, URZ ;  /* 0x0000018008047890 */ /* 0x000fe2000fffe03f */
[----:B------:R-:W-:-:S10]  /*1580*/  UMOV UR5, 0x40000040 ;  /* 0x4000004000057882 */ /* 0x000fd40000000000 */
[----:B------:R-:W-:Y:S01]  /*1590*/  HGMMA.64x128x16.F32 R24, gdesc[UR4].tnspA.tnspB, R24, gsb0 ;  /* 0x61e00000041879f0 */ /* 0x000fe20008000818 */
[----:B------:R-:W-:-:S05]  /*15a0*/  UMOV UR4, 0x1 ;  /* 0x0000000100047882 */ /* 0x000fca0000000000 */
.L_x_15:
[----:B0-----:R-:W-:-:S05]  /*15b0*/  VIMNMX R9, R8, 0x1, PT ;  /* 0x0000000108097848 */ /* 0x001fca0003fe0100 */
[----:B------:R-:W-:-:S05]  /*15c0*/  IMAD.IADD R10, R8, 0x1, -R9 ;  /* 0x00000001080a7824 */ /* 0x000fca00078e0a09 */
[----:B------:R-:W-:-:S13]  /*15d0*/  ISETP.GE.AND P0, PT, R10, 0x1, PT ;  /* 0x000000010a00780c */ /* 0x000fda0003f06270 */
[----:B------:R-:W-:Y:S05]  /*15e0*/  @!P0 BRA `(.L_x_18) ;  /* 0x0000000400088947 */ /* 0x000fea0003800000 */
[----:B------:R-:W0:Y:S01]  /*15f0*/  S2UR UR6, SR_CgaCtaId ;  /* 0x00000000000679c3 */ /* 0x000e220000008800 */
[----:B------:R-:W-:Y:S01]  /*1600*/  UMOV UR5, 0x400 ;  /* 0x0000040000057882 */ /* 0x000fe20000000000 */
[----:B------:R-:W-:Y:S01]  /*1610*/  LOP3.LUT R14, R5, 0x1, RZ, 0xfc, !PT ;  /* 0x00000001050e7812 */ /* 0x000fe200078efcff */
[----:B------:R-:W-:Y:S01]  /*1620*/  IMAD.MOV.U32 R13, RZ, RZ, RZ ;  /* 0x000000ffff0d7224 */ /* 0x000fe200078e00ff */
[----:B------:R-:W-:Y:S01]  /*1630*/  UISETP.NE.U32.AND UP0, UPT, UR4, URZ, UPT ;  /* 0x0000003f0400728c */ /* 0x000fe2000bf05070 */
[----:B------:R-:W-:Y:S02]  /*1640*/  IMAD.MOV.U32 R8, RZ, RZ, R10 ;  /* 0x000000ffff087224 */ /* 0x000fe400078e000a */
[----:B------:R-:W-:Y:S01]  /*1650*/  IMAD.MOV.U32 R9, RZ, RZ, RZ ;  /* 0x000000ffff097224 */ /* 0x000fe200078e00ff */
[----:B0-----:R-:W-:-:S04]  /*1660*/  ULEA UR7, UR6, UR5, 0x18 ;  /* 0x0000000506077291 */ /* 0x001fc8000f8ec03f */
[----:B------:R-:W-:-:S04]  /*1670*/  UIADD3 UR5, UR7, 0x1c000, URZ ;  /* 0x0001c00007057890 */ /* 0x000fc8000fffe03f */
[----:B------:R-:W-:Y:S02]  /*1680*/  USHF.R.U32.HI UR6, URZ, 0x4, UR5 ;  /* 0x000000043f067899 */ /* 0x000fe40008011605 */
[----:B------:R-:W-:Y:S02]  /*1690*/  USHF.R.U32.HI UR5, URZ, 0x4, UR7 ;  /* 0x000000043f057899 */ /* 0x000fe40008011607 */
[----:B------:R-:W-:Y:S02]  /*16a0*/  ULOP3.LUT UR6, UR6, 0x3fff, URZ, 0xc0, !UPT ;  /* 0x00003fff06067892 */ /* 0x000fe4000f8ec03f */
[----:B------:R-:W-:Y:S02]  /*16b0*/  ULOP3.LUT UR14, UR5, 0x3fff, URZ, 0xc0, !UPT ;  /* 0x00003fff050e7892 */ /* 0x000fe4000f8ec03f */
[----:B------:R-:W-:-:S12]  /*16c0*/  ULOP3.LUT UR15, UR6, 0x1000000, URZ, 0xfc, !UPT ;  /* 0x01000000060f7892 */ /* 0x000fd8000f8efc3f */
.L_x_23:
[----:B------:R-:W-:-:S13]  /*16d0*/  ISETP.NE.AND P1, PT, R14, 0x3, PT ;  /* 0x000000030e00780c */ /* 0x000fda0003f25270 */
[----:B------:R-:W-:Y:S05]  /*16e0*/  @!P1 BRA `(.L_x_19) ;  /* 0x0000000000049947 */ /* 0x000fea0003800000 */
[----:B------:R-:W-:Y:S01]  /*16f0*/  BPT.TRAP 0x1 ;  /* 0x000000040000795c */ /* 0x000fe20000300000 */
.L_x_19:
[----:B------:R-:W-:Y:S01]  /*1700*/  SHF.L.U32 R11, R13, 0x1f, RZ ;  /* 0x0000001f0d0b7819 */ /* 0x000fe200000006ff */
[----:B------:R-:W-:-:S12]  /*1710*/  ULEA UR5, UR4, UR7, 0x3 ;  /* 0x0000000704057291 */ /* 0x000fd8000f8e183f */
.L_x_20:
[----:B0-----:R-:W-:-:S04]  /*1720*/  IMAD.U32 R12, RZ, RZ, UR5 ;  /* 0x00000005ff0c7e24 */ /* 0x001fc8000f8e00ff */
[----:B------:R0:W1:Y:S03]  /*1730*/  SYNCS.PHASECHK.TRANS64.TRYWAIT P0, [R12+URZ+0x38000], R11 ;  /* 0x0380000b0c0075a7 */ /* 0x000066000800017f */
[----:B-1----:R-:W-:Y:S05]  /*1740*/  @!P0 NANOSLEEP.SYNCS 0x989680 ;  /* 0x009896800000895d */ /* 0x002fea0003900000 */
[----:B------:R-:W1:Y:S02]  /*1750*/  @!P0 SYNCS.PHASECHK.TRANS64 P0, [R12+URZ+0x38000], R11 ;  /* 0x0380000b0c0085a7 */ /* 0x000e64000800007f */
[----:B-1----:R-:W-:Y:S05]  /*1760*/  @!P0 BRA `(.L_x_20) ;  /* 0xfffffffc00ec8947 */ /* 0x002fea000383ffff */
[----:B------:R-:W-:Y:S01]  /*1770*/  ULEA UR5, UR4, UR14, 0x9 ;  /* 0x0000000e04057291 */ /* 0x000fe2000f8e483f */
[----:B------:R-:W-:Y:S01]  /*1780*/  WARPGROUP.ARRIVE ;  /* 0x00000000000079c5 */ /* 0x000fe20000000000 */
[----:B------:R-:W-:Y:S01]  /*1790*/  ULEA UR6, UR4, UR15, 0x9 ;  /* 0x0000000f04067291 */ /* 0x000fe2000f8e483f */
[----:B------:R-:W-:Y:S01]  /*17a0*/  UMOV UR9, 0x40000040 ;  /* 0x4000004000097882 */ /* 0x000fe20000000000 */
[----:B------:R-:W-:-:S03]  /*17b0*/  UMOV UR11, 0x40000040 ;  /* 0x40000040000b7882 */ /* 0x000fc60000000000 */
[----:B------:R-:W-:Y:S02]  /*17c0*/  UMOV UR8, UR5 ;  /* 0x0000000500087c82 */ /* 0x000fe40008000000 */
[----:B------:R-:W-:Y:S02]  /*17d0*/  UMOV UR10, UR6 ;  /* 0x00000006000a7c82 */ /* 0x000fe40008000000 */
[----:B------:R-:W-:Y:S01]  /*17e0*/  HGMMA.64x128x16.F32 R88, gdesc[UR8].tnspA.tnspB, R88, UP0 ;  /* 0x61e00000085879f0 */ /* 0x000fe2000bf00858 */
[----:B------:R-:W-:Y:S01]  /*17f0*/  UIADD3 UR8, UR5, 0x100, URZ ;  /* 0x0000010005087890 */ /* 0x000fe2000fffe03f */
[----:B------:R-:W-:-:S10]  /*1800*/  UMOV UR9, 0x40000040 ;  /* 0x4000004000097882 */ /* 0x000fd40000000000 */
[----:B------:R-:W-:Y:S01]  /*1810*/  HGMMA.64x128x16.F32 R24, gdesc[UR8].tnspA.tnspB, R24, UP0 ;  /* 0x61e00000081879f0 */ /* 0x000fe2000bf00818 */
[----:B------:R-:W-:Y:S02]  /*1820*/  UIADD3 UR8, UR5, 0x80, URZ ;  /* 0x0000008005087890 */ /* 0x000fe4000fffe03f */
[----:B------:R-:W-:Y:S01]  /*1830*/  UIADD3 UR10, UR6, 0x80, URZ ;  /* 0x00000080060a7890 */ /* 0x000fe2000fffe03f */
[----:B------:R-:W-:Y:S01]  /*1840*/  UMOV UR9, 0x40000040 ;  /* 0x4000004000097882 */ /* 0x000fe20000000000 */
[----:B------:R-:W-:-:S07]  /*1850*/  UMOV UR11, 0x40000040 ;  /* 0x40000040000b7882 */ /* 0x000fce0000000000 */
[----:B------:R-:W-:Y:S01]  /*1860*/  HGMMA.64x128x16.F32 R88, gdesc[UR8].tnspA.tnspB, R88 ;  /* 0x61e00000085879f0 */ /* 0x000fe20008700858 */
[----:B------:R-:W-:Y:S01]  /*1870*/  UIADD3 UR8, UR5, 0x180, URZ ;  /* 0x0000018005087890 */ /* 0x000fe2000fffe03f */
[----:B------:R-:W-:-:S10]  /*1880*/  UMOV UR9, 0x40000040 ;  /* 0x4000004000097882 */ /* 0x000fd40000000000 */
[----:B------:R-:W-:Y:S03]  /*1890*/  HGMMA.64x128x16.F32 R24, gdesc[UR8].tnspA.tnspB, R24, gsb0 ;  /* 0x61e00000081879f0 */ /* 0x000fe60008000818 */
[----:B------:R-:W-:Y:S02]  /*18a0*/  WARPGROUP.DEPBAR.LE gsb0, 0x1 ;  /* 0x00008000000079c5 */ /* 0x000fe40000010100 */
[----:B------:R-:W-:Y:S05]  /*18b0*/  @!P1 BRA `(.L_x_21) ;  /* 0x0000000000049947 */ /* 0x000fea0003800000 */
[----:B------:R-:W-:Y:S01]  /*18c0*/  BPT.TRAP 0x1 ;  /* 0x000000040000795c */ /* 0x000fe20000300000 */
.L_x_21:
[----:B------:R-:W-:-:S13]  /*18d0*/  ISETP.NE.AND P0, PT, R6, RZ, PT ;  /* 0x000000ff0600720c */ /* 0x000fda0003f05270 */
[----:B0-----:R-:W-:-:S05]  /*18e0*/  @P0 LEA R11, R9, UR7, 0x3 ;  /* 0x00000007090b0c11 */ /* 0x001fca000f8e18ff */
[----:B------:R-:W-:-:S05]  /*18f0*/  @P0 VIADD R12, R11, 0x38070 ;  /* 0x000380700b0c0836 */ /* 0x000fca0000000000 */
[----:B------:R-:W-:-:S04]  /*1900*/  @P0 PRMT R12, R3, 0x654, R12 ;  /* 0x00000654030c0816 */ /* 0x000fc8000000000c */
[----:B------:R0:W-:Y:S01]  /*1910*/  @P0 SYNCS.ARRIVE.TRANS64.RED.A1T0 RZ, [R12+URZ], RZ ;  /* 0x000000ff0cff09a7 */ /* 0x0001e2000810043f */
[----:B------:R-:W-:-:S13]  /*1920*/  ISETP.GT.U32.AND P0, PT, R5, 0x1, PT ;  /* 0x000000010500780c */ /* 0x000fda0003f04070 */
[----:B0-----:R-:W-:Y:S05]  /*1930*/  @P0 BRA `(.L_x_22) ;  /* 0x0000000000040947 */ /* 0x001fea0003800000 */
[----:B------:R-:W-:Y:S01]  /*1940*/  BPT.TRAP 0x1 ;  /* 0x000000040000795c */ /* 0x000fe20000300000 */
.L_x_22:
[----:B------:R-:W-:Y:S01]  /*1950*/  UIADD3 UR4, UR4, 0x1, URZ ;  /* 0x0000000104047890 */ /* 0x000fe2000fffe03f */
[C---:B------:R-:W-:Y:S01]  /*1960*/  ISETP.GT.AND P1, PT, R8.reuse, 0x1, PT ;  /* 0x000000010800780c */ /* 0x040fe20003f24270 */
[----:B------:R-:W-:Y:S02]  /*1970*/  VIADD R9, R9, 0x1 ;  /* 0x0000000109097836 */ /* 0x000fe40000000000 */
[----:B------:R-:W-:Y:S01]  /*1980*/  UISETP.NE.AND UP0, UPT, UR4, 0xe, UPT ;  /* 0x0000000e0400788c */ /* 0x000fe2000bf05270 */
[----:B------:R-:W-:Y:S02]  /*1990*/  VIADD R8, R8, 0xffffffff ;  /* 0xffffffff08087836 */ /* 0x000fe40000000000 */
[C---:B------:R-:W-:Y:S01]  /*19a0*/  ISETP.NE.AND P0, PT, R9.reuse, 0xe, PT ;  /* 0x0000000e0900780c */ /* 0x040fe20003f05270 */
[----:B------:R-:W-:Y:S02]  /*19b0*/  USEL UR5, URZ, 0x1, UP0 ;  /* 0x000000013f057887 */ /* 0x000fe40008000000 */
[----:B------:R-:W-:Y:S01]  /*19c0*/  USEL UR4, UR4, URZ, UP0 ;  /* 0x0000003f04047287 */ /* 0x000fe20008000000 */
[----:B------:R-:W-:Y:S01]  /*19d0*/  SEL R9, R9, RZ, P0 ;  /* 0x000000ff09097207 */ /* 0x000fe20000000000 */
[----:B------:R-:W-:-:S02]  /*19e0*/  UPLOP3.LUT UP0, UPT, UPT, UPT, UPT, 0x80, 0x0 ;  /* 0x000000000000789c */ /* 0x000fc40003f0f070 */
[----:B------:R-:W-:Y:S01]  /*19f0*/  LOP3.LUT R13, R13, UR5, RZ, 0x3c, !PT ;  /* 0x000000050d0d7c12 */ /* 0x000fe2000f8e3cff */
[----:B------:R-:W-:Y:S08]  /*1a00*/  @P1 BRA `(.L_x_23) ;  /* 0xfffffffc00301947 */ /* 0x000ff0000383ffff */
.L_x_18:
[----:B------:R-:W0:Y:S01]  /*1a10*/  LDC R8, c[0x0][0x290] ;  /* 0x0000a400ff087b82 */ /* 0x000e220000000800 */
[----:B------:R-:W-:Y:S02]  /*1a20*/  WARPGROUP.DEPBAR.LE gsb0, 0x0 ;  /* 0x00008000000079c5 */ /* 0x000fe40000010000 */
[----:B0-----:R-:W-:-:S13]  /*1a30*/  ISETP.GE.AND P0, PT, R8, 0x1, PT ;  /* 0x000000010800780c */ /* 0x001fda0003f06270 */
[----:B------:R-:W-:Y:S05]  /*1a40*/  @!P0 BRA `(.L_x_24) ;  /* 0x0000000000588947 */ /* 0x000fea0003800000 */
[----:B------:R-:W-:-:S04]  /*1a50*/  LOP3.LUT R8, R5, 0x1, RZ, 0xfc, !PT ;  /* 0x0000000105087812 */ /* 0x000fc800078efcff */
[----:B------:R-:W-:-:S13]  /*1a60*/  ISETP.NE.AND P0, PT, R8, 0x3, PT ;  /* 0x000000030800780c */ /* 0x000fda0003f05270 */
[----:B------:R-:W-:Y:S05]  /*1a70*/  @!P0 BRA `(.L_x_25) ;  /* 0x0000000000048947 */ /* 0x000fea0003800000 */
[----:B------:R-:W-:Y:S01]  /*1a80*/  BPT.TRAP 0x1 ;  /* 0x000000040000795c */ /* 0x000fe20000300000 */
.L_x_25:
[----:B------:R-:W-:Y:S01]  /*1a90*/  ISETP.NE.AND P0, PT, R6, RZ, PT ;  /* 0x000000ff0600720c */ /* 0x000fe20003f05270 */
[----:B------:R-:W-:Y:S01]  /*1aa0*/  BSSY B0, `(.L_x_26) ;  /* 0x000000e000007945 */ /* 0x000fe20003800000 */
[----:B------:R-:W-:-:S11]  /*1ab0*/  ISETP.GT.U32.AND P1, PT, R5, 0x1, PT ;  /* 0x000000010500780c */ /* 0x000fd60003f24070 */
[----:B------:R-:W-:Y:S05]  /*1ac0*/  @!P0 BRA `(.L_x_27) ;  /* 0x00000000002c8947 */ /* 0x000fea0003800000 */
[----:B------:R-:W0:Y:S01]  /*1ad0*/  S2R R6, SR_CgaCtaId ;  /* 0x0000000000067919 */ /* 0x000e220000008800 */
[----:B------:R-:W-:Y:S02]  /*1ae0*/  SHF.R.U32.HI R8, RZ, 0x1, R10 ;  /* 0x00000001ff087819 */ /* 0x000fe4000001160a */
[----:B------:R-:W-:-:S03]  /*1af0*/  MOV R5, 0x400 ;  /* 0x0000040000057802 */ /* 0x000fc60000000f00 */
[----:B------:R-:W-:-:S05]  /*1b00*/  IMAD.WIDE.U32 R8, R8, -0x6db6db6d, RZ ;  /* 0x9249249308087825 */ /* 0x000fca00078e00ff */
[----:B------:R-:W-:-:S05]  /*1b10*/  SHF.R.U32.HI R9, RZ, 0x2, R9 ;  /* 0x00000002ff097819 */ /* 0x000fca0000011609 */
[----:B------:R-:W-:Y:S01]  /*1b20*/  IMAD R10, R9, -0xe, R10 ;  /* 0xfffffff2090a7824 */ /* 0x000fe200078e020a */
[----:B0-----:R-:W-:-:S05]  /*1b30*/  LEA R5, R6, R5, 0x18 ;  /* 0x0000000506057211 */ /* 0x001fca00078ec0ff */
[----:B------:R-:W-:-:S04]  /*1b40*/  IMAD R10, R10, 0x8, R5 ;  /* 0x000000080a0a7824 */ /* 0x000fc800078e0205 */
[----:B------:R-:W-:-:S05]  /*1b50*/  VIADD R10, R10, 0x38070 ;  /* 0x000380700a0a7836 */ /* 0x000fca0000000000 */
[----:B------:R-:W-:-:S04]  /*1b60*/  PRMT R10, R3, 0x654, R10 ;  /* 0x00000654030a7816 */ /* 0x000fc8000000000a */
[----:B------:R0:W-:Y:S03]  /*1b70*/  SYNCS.ARRIVE.TRANS64.RED.A1T0 RZ, [R10+URZ], RZ ;  /* 0x000000ff0aff79a7 */ /* 0x0001e6000810043f */
.L_x_27:
[----:B------:R-:W-:Y:S05]  /*1b80*/  BSYNC B0 ;  /* 0x0000000000007941 */ /* 0x000fea0003800000 */
.L_x_26:
[----:B------:R-:W-:Y:S05]  /*1b90*/  @P1 BRA `(.L_x_24) ;  /* 0x0000000000041947 */ /* 0x000fea0003800000 */
[----:B------:R-:W-:Y:S01]  /*1ba0*/  BPT.TRAP 0x1 ;  /* 0x000000040000795c */ /* 0x000fe20000300000 */
.L_x_24:
[----:B------:R-:W1:Y:S01]  /*1bb0*/  S2R R3, SR_TID.X ;  /* 0x0000000000037919 */ /* 0x000e620000002100 */
[----:B------:R-:W2:Y:S01]  /*1bc0*/  LDC.64 R16, c[0x0][0x280] ;  /* 0x0000a000ff107b82 */ /* 0x000ea20000000a00 */
[----:B------:R-:W-:Y:S01]  /*1bd0*/  SHF.R.S32.HI R18, RZ, 0x1f, R4 ;  /* 0x0000001fff127819 */ /* 0x000fe20000011404 */
[----:B------:R-:W4:Y:S06]  /*1be0*/  S2R R13, SR_CTAID.X ;  /* 0x00000000000d7919 */ /* 0x000f2c0000002500 */
[----:B------:R-:W3:Y:S01]  /*1bf0*/  LDC.64 R14, c[0x0][0x5d0] ;  /* 0x00017400ff0e7b82 */ /* 0x000ee20000000a00 */
[----:B-1----:R-:W-:-:S04]  /*1c00*/  SHF.R.S32.HI R6, RZ, 0x1f, R3 ;  /* 0x0000001fff067819 */ /* 0x002fc80000011403 */
[----:B------:R-:W-:-:S04]  /*1c10*/  LEA.HI R6, R6, R3, RZ, 0x7 ;  /* 0x0000000306067211 */ /* 0x000fc800078f38ff */
[----:B------:R-:W-:-:S05]  /*1c20*/  LOP3.LUT R6, R6, 0xffffff80, RZ, 0xc0, !PT ;  /* 0xffffff8006067812 */ /* 0x000fca00078ec0ff */
[----:B------:R-:W-:-:S05]  /*1c30*/  IMAD.IADD R6, R3, 0x1, -R6 ;  /* 0x0000000103067824 */ /* 0x000fca00078e0a06 */
[----:B------:R-:W-:-:S04]  /*1c40*/  SHF.R.S32.HI R9, RZ, 0x1f, R6 ;  /* 0x0000001fff097819 */ /* 0x000fc80000011406 */
[----:B------:R-:W-:-:S04]  /*1c50*/  LEA.HI R3, R9, R6, RZ, 0x2 ;  /* 0x0000000609037211 */ /* 0x000fc800078f10ff */
[--C-:B------:R-:W-:Y:S02]  /*1c60*/  SHF.R.S32.HI R8, RZ, 0x2, R3.reuse ;  /* 0x00000002ff087819 */ /* 0x100fe40000011403 */
[----:B------:R-:W-:Y:S02]  /*1c70*/  SHF.R.S32.HI R5, RZ, 0x1f, R3 ;  /* 0x0000001fff057819 */ /* 0x000fe40000011403 */
[----:B------:R-:W-:Y:S02]  /*1c80*/  LOP3.LUT R3, R3, 0xfffffffc, RZ, 0xc0, !PT ;  /* 0xfffffffc03037812 */ /* 0x000fe400078ec0ff */
[----:B------:R-:W-:-:S03]  /*1c90*/  LEA.HI R5, R5, R8, RZ, 0x3 ;  /* 0x0000000805057211 */ /* 0x000fc600078f18ff */
[----:B------:R-:W-:Y:S01]  /*1ca0*/  IMAD.IADD R22, R6, 0x1, -R3 ;  /* 0x0000000106167824 */ /* 0x000fe200078e0a03 */
[----:B------:R-:W-:-:S03]  /*1cb0*/  LOP3.LUT R5, R5, 0xfffffff8, RZ, 0xc0, !PT ;  /* 0xfffffff805057812 */ /* 0x000fc600078ec0ff */
[----:B------:R-:W-:Y:S02]  /*1cc0*/  IMAD.SHL.U32 R12, R22, 0x2, RZ ;  /* 0x00000002160c7824 */ /* 0x000fe400078e00ff */
[----:B------:R-:W-:Y:S01]  /*1cd0*/  IMAD.IADD R8, R8, 0x1, -R5 ;  /* 0x0000000108087824 */ /* 0x000fe200078e0a05 */
[----:B------:R-:W-:Y:S01]  /*1ce0*/  LEA.HI R5, R9, R6, RZ, 0x5 ;  /* 0x0000000609057211 */ /* 0x000fe200078f28ff */
[----:B------:R-:W-:Y:S02]  /*1cf0*/  IMAD.SHL.U32 R6, R7, 0x80, RZ ;  /* 0x0000008007067824 */ /* 0x000fe400078e00ff */
[----:B----4-:R-:W-:Y:S01]  /*1d00*/  IMAD.SHL.U32 R7, R13, 0x80, RZ ;  /* 0x000000800d077824 */ /* 0x010fe200078e00ff */
[----:B------:R-:W-:Y:S02]  /*1d10*/  SHF.R.S32.HI R9, RZ, 0x1f, R8 ;  /* 0x0000001fff097819 */ /* 0x000fe40000011408 */
[----:B--2---:R-:W-:Y:S02]  /*1d20*/  ISETP.GE.AND P0, PT, R6, R17, PT ;  /* 0x000000110600720c */ /* 0x004fe40003f06270 */
[----:B------:R-:W-:-:S02]  /*1d30*/  SHF.R.S32.HI R5, RZ, 0x5, R5 ;  /* 0x00000005ff057819 */ /* 0x000fc40000011405 */
[----:B------:R-:W-:Y:S02]  /*1d40*/  ISETP.GE.OR P0, PT, R7, R16, P0 ;  /* 0x000000100700720c */ /* 0x000fe40000706670 */
[----:B------:R-:W-:Y:S01]  /*1d50*/  SHF.R.S32.HI R3, RZ, 0x1f, R6 ;  /* 0x0000001fff037819 */ /* 0x000fe20000011406 */
[----:B0-----:R-:W-:-:S04]  /*1d60*/  IMAD.WIDE R10, R5, 0x10, R8 ;  /* 0x00000010050a7825 */ /* 0x001fc800078e0208 */
[----:B------:R-:W-:Y:S01]  /*1d70*/  IMAD.WIDE R10, R13, 0x80, R10 ;  /* 0x000000800d0a7825 */ /* 0x000fe200078e020a */
[----:B------:R-:W-:-:S03]  /*1d80*/  SHF.R.S32.HI R13, RZ, 0x1f, R12 ;  /* 0x0000001fff0d7819 */ /* 0x000fc6000001140c */
[-C--:B---3--:R-:W-:Y:S02]  /*1d90*/  IMAD R19, R11, R14.reuse, RZ ;  /* 0x0000000e0b137224 */ /* 0x088fe400078e02ff */
[----:B------:R-:W-:Y:S01]  /*1da0*/  IMAD.WIDE.U32 R20, R10, R14, R12 ;  /* 0x0000000e0a147225 */ /* 0x000fe200078e000c */
[----:B------:R-:W-:Y:S06]  /*1db0*/  @P0 EXIT ;  /* 0x000000000000094d */ /* 0x000fec0003800000 */
[----:B------:R-:W-:Y:S01]  /*1dc0*/  ULDC.64 UR6, c[0x0][0x288] ;  /* 0x0000a20000067ab9 */ /* 0x000fe20000000a00 */
[----:B------:R-:W-:Y:S01]  /*1dd0*/  IMAD R19, R10, R15, R19 ;  /* 0x0000000f0a137224 */ /* 0x000fe200078e0213 */
[----:B------:R-:W-:Y:S01]  /*1de0*/  ISETP.GE.AND P0, PT, R23, UR6, PT ;  /* 0x0000000617007c0c */ /* 0x000fe2000bf06270 */
[----:B------:R-:W-:Y:S01]  /*1df0*/  ULDC.64 UR4, c[0x0][0x5e0] ;  /* 0x0001780000047ab9 */ /* 0x000fe20000000a00 */
[----:B------:R-:W-:Y:S01]  /*1e00*/  IADD3 R20, P1, R6, R20, RZ ;  /* 0x0000001406147210 */ /* 0x000fe20007f3e0ff */
[----:B------:R-:W-:Y:S01]  /*1e10*/  IMAD R5, R5, -0x10, -R7 ;  /* 0xfffffff005057824 */ /* 0x000fe200078e0a07 */
[----:B------:R-:W-:Y:S01]  /*1e20*/  ISETP.GE.OR P0, PT, R4, UR7, P0 ;  /* 0x0000000704007c0c */ /* 0x000fe20008706670 */
[----:B------:R-:W-:Y:S01]  /*1e30*/  IMAD R9, R18, UR4, RZ ;  /* 0x0000000412097c24 */ /* 0x000fe2000f8e02ff */
[----:B------:R-:W-:Y:S01]  /*1e40*/  IADD3.X R21, R3, R21, R19, P1, !PT ;  /* 0x0000001503157210 */ /* 0x000fe20000ffe413 */
[----:B------:R-:W-:Y:S01]  /*1e50*/  ULDC.64 UR6, c[0x0][0x5d8] ;  /* 0x0001760000067ab9 */ /* 0x000fe20000000a00 */
[----:B------:R-:W-:Y:S01]  /*1e60*/  SHF.R.S32.HI R19, RZ, 0x1f, R23 ;  /* 0x0000001fff137819 */ /* 0x000fe20000011417 */
[C---:B------:R-:W-:Y:S01]  /*1e70*/  IMAD R9, R4.reuse, UR5, R9 ;  /* 0x0000000504097c24 */ /* 0x040fe2000f8e0209 */
[----:B------:R-:W-:Y:S01]  /*1e80*/  IADD3 R5, R5, R16, -R8 ;  /* 0x0000001005057210 */ /* 0x000fe20007ffe808 */
[----:B------:R-:W-:-:S04]  /*1e90*/  IMAD.WIDE.U32 R20, R4, UR4, R20 ;  /* 0x0000000404147c25 */ /* 0x000fc8000f8e0014 */
[----:B------:R-:W-:Y:S02]  /*1ea0*/  IMAD R8, R19, UR6, RZ ;  /* 0x0000000613087c24 */ /* 0x000fe4000f8e02ff */
[----:B------:R-:W-:Y:S02]  /*1eb0*/  IMAD R7, R22, -0x2, R17 ;  /* 0xfffffffe16077824 */ /* 0x000fe400078e0211 */
[----:B------:R-:W-:Y:S01]  /*1ec0*/  IMAD.IADD R155, R21, 0x1, R9 ;  /* 0x00000001159b7824 */ /* 0x000fe200078e0209 */
[----:B------:R-:W-:Y:S06]  /*1ed0*/  @P0 EXIT ;  /* 0x000000000000094d */ /* 0x000fec0003800000 */
[----:B-----5:R-:W-:Y:S01]  /*1ee0*/  FSETP.NEU.AND P1, PT, R2, RZ, PT ;  /* 0x000000ff0200720b */ /* 0x020fe20003f2d000 */
[----:B------:R-:W-:Y:S01]  /*1ef0*/  IMAD.IADD R7, R7, 0x1, -R6 ;  /* 0x0000000107077824 */ /* 0x000fe200078e0a06 */
[----:B------:R-:W-:Y:S01]  /*1f00*/  ULDC.64 UR4, c[0x0][0x5b8] ;  /* 0x00016e0000047ab9 */ /* 0x000fe20000000a00 */
[----:B------:R-:W-:Y:S01]  /*1f10*/  IMAD.MOV.U32 R154, RZ, RZ, R20 ;  /* 0x000000ffff9a7224 */ /* 0x000fe200078e0014 */
[C-C-:B------:R-:W-:Y:S01]  /*1f20*/  SHF.L.U64.HI R160, R14.reuse, 0x3, R15.reuse ;  /* 0x000000030ea07819 */ /* 0x140fe2000001020f */
[----:B------:R-:W-:Y:S01]  /*1f30*/  IMAD R16, R19, UR4, RZ ;  /* 0x0000000413107c24 */ /* 0x000fe2000f8e02ff */
[----:B------:R-:W-:Y:S01]  /*1f40*/  ISETP.GT.AND P5, PT, R7, RZ, PT ;  /* 0x000000ff0700720c */ /* 0x000fe20003fa4270 */
[C---:B------:R-:W-:Y:S01]  /*1f50*/  IMAD R153, R23.reuse, UR7, R8 ;  /* 0x0000000717997c24 */ /* 0x040fe2000f8e0208 */
[----:B------:R-:W-:Y:S01]  /*1f60*/  SHF.L.U64.HI R8, R14, 0x6, R15 ;  /* 0x000000060e087819 */ /* 0x000fe2000001020f */
[----:B------:R-:W-:Y:S01]  /*1f70*/  IMAD.WIDE.U32 R154, R23, UR6, R154 ;  /* 0x00000006179a7c25 */ /* 0x000fe2000f8e009a */
[----:B------:R-:W-:-:S03]  /*1f80*/  ISETP.GT.AND P0, PT, R5, RZ, P5 ;  /* 0x000000ff0500720c */ /* 0x000fc60002f04270 */
[----:B------:R-:W-:Y:S02]  /*1f90*/  IMAD R21, R23, UR5, R16 ;  /* 0x0000000517157c24 */ /* 0x000fe4000f8e0210 */
[C---:B------:R-:W-:Y:S02]  /*1fa0*/  IMAD.SHL.U32 R9, R14.reuse, 0x40, RZ ;  /* 0x000000400e097824 */ /* 0x040fe400078e00ff */
[----:B------:R-:W-:Y:S02]  /*1fb0*/  IMAD.SHL.U32 R159, R14, 0x8, RZ ;  /* 0x000000080e9f7824 */ /* 0x000fe400078e00ff */
[----:B------:R-:W-:Y:S01]  /*1fc0*/  IMAD.IADD R153, R155, 0x1, R153 ;  /* 0x000000019b997824 */ /* 0x000fe200078e0299 */
[----:B------:R-:W-:Y:S06]  /*1fd0*/  @!P1 BRA `(.L_x_28) ;  /* 0x0000006800489947 */ /* 0x000fec0003800000 */
[----:B------:R-:W-:Y:S01]  /*1fe0*/  IADD3 R14, P1, R6, R12, RZ ;  /* 0x0000000c060e7210 */ /* 0x000fe20007f3e0ff */
[----:B------:R-:W-:Y:S01]  /*1ff0*/  ULDC.64 UR6, c[0x0][0x5c0] ;  /* 0x0001700000067ab9 */ /* 0x000fe20000000a00 */
[----:B------:R-:W-:Y:S01]  /*2000*/  ULDC.64 UR8, c[0x0][0x5b0] ;  /* 0x00016c0000087ab9 */ /* 0x000fe20000000a00 */
[----:B------:R-:W-:Y:S01]  /*2010*/  IMAD R17, R18, UR6, RZ ;  /* 0x0000000612117c24 */ /* 0x000fe2000f8e02ff */
[----:B------:R-:W-:Y:S01]  /*2020*/  ULDC.64 UR10, c[0x0][0x5a8] ;  /* 0x00016a00000a7ab9 */ /* 0x000fe20000000a00 */
[----:B------:R-:W-:Y:S02]  /*2030*/  IMAD.X R15, R3, 0x1, R13, P1 ;  /* 0x00000001030f7824 */ /* 0x000fe400008e060d */
[C---:B------:R-:W-:Y:S02]  /*2040*/  IMAD R158, R4.reuse, UR7, R17 ;  /* 0x00000007049e7c24 */ /* 0x040fe4000f8e0211 */
[----:B------:R-:W-:-:S04]  /*2050*/  IMAD.WIDE.U32 R14, R4, UR6, R14 ;  /* 0x00000006040e7c25 */ /* 0x000fc8000f8e000e */
[----:B------:R-:W-:Y:S02]  /*2060*/  IMAD.IADD R15, R15, 0x1, R158 ;  /* 0x000000010f0f7824 */ /* 0x000fe400078e029e */
[----:B------:R-:W-:Y:S02]  /*2070*/  IMAD R163, R11, UR8, RZ ;  /* 0x000000080ba37c24 */ /* 0x000fe4000f8e02ff */
[----:B------:R-:W-:-:S04]  /*2080*/  IMAD.WIDE.U32 R14, R23, UR4, R14 ;  /* 0x00000004170e7c25 */ /* 0x000fc8000f8e000e */
[----:B------:R-:W-:Y:S02]  /*2090*/  IMAD.IADD R17, R21, 0x1, R15 ;  /* 0x0000000115117824 */ /* 0x000fe400078e020f */
[----:B------:R-:W-:Y:S02]  /*20a0*/  IMAD.MOV.U32 R16, RZ, RZ, R14 ;  /* 0x000000ffff107224 */ /* 0x000fe400078e000e */
[C---:B------:R-:W-:Y:S02]  /*20b0*/  IMAD R163, R10.reuse, UR9, R163 ;  /* 0x000000090aa37c24 */ /* 0x040fe4000f8e02a3 */
[----:B------:R-:W-:-:S04]  /*20c0*/  IMAD.WIDE.U32 R18, R10, UR8, R16 ;  /* 0x000000080a127c25 */ /* 0x000fc8000f8e0010 */
[----:B------:R-:W-:Y:S01]  /*20d0*/  IMAD.IADD R19, R19, 0x1, R163 ;  /* 0x0000000113137824 */ /* 0x000fe200078e02a3 */
[----:B------:R-:W-:-:S04]  /*20e0*/  LEA R156, P1, R18, UR10, 0x1 ;  /* 0x0000000a129c7c11 */ /* 0x000fc8000f8208ff */
[----:B------:R-:W-:-:S05]  /*20f0*/  LEA.HI.X R157, R18, UR11, R19, 0x1, P1 ;  /* 0x0000000b129d7c11 */ /* 0x000fca00088f0c13 */
[----:B------:R-:W2:Y:S01]  /*2100*/  @P0 LDG.E.LTC128B.U16 R161, desc[UR12][R156.64] ;  /* 0x0000000c9ca10981 */ /* 0x000ea2000c1e1520 */
[----:B------:R-:W-:Y:S01]  /*2110*/  IMAD.WIDE.U32 R18, R23, UR4, RZ ;  /* 0x0000000417127c25 */ /* 0x000fe2000f8e00ff */
[----:B------:R-:W-:Y:S01]  /*2120*/  ULDC.64 UR4, c[0x0][0x5c8] ;  /* 0x0001720000047ab9 */ /* 0x000fe20000000a00 */
[----:B------:R-:W-:Y:S01]  /*2130*/  ISETP.GT.AND P4, PT, R7, 0x1, PT ;  /* 0x000000010700780c */ /* 0x000fe20003f84270 */
[----:B------:R-:W-:Y:S01]  /*2140*/  BSSY B0, `(.L_x_29) ;  /* 0x0000017000007945 */ /* 0x000fe20003800000 */
[----:B------:R-:W-:Y:S02]  /*2150*/  IMAD.IADD R21, R19, 0x1, R21 ;  /* 0x0000000113157824 */ /* 0x000fe400078e0215 */
[----:B------:R-:W-:-:S04]  /*2160*/  IMAD.MOV.U32 R20, RZ, RZ, R18 ;  /* 0x000000ffff147224 */ /* 0x000fc800078e0012 */
[----:B------:R-:W-:-:S04]  /*2170*/  IMAD.WIDE.U32 R22, R10, UR8, R20 ;  /* 0x000000080a167c25 */ /* 0x000fc8000f8e0014 */
[----:B------:R-:W-:Y:S02]  /*2180*/  IMAD.IADD R23, R163, 0x1, R23 ;  /* 0x00000001a3177824 */ /* 0x000fe400078e0217 */
[----:B------:R-:W-:-:S04]  /*2190*/  IMAD.WIDE.U32 R22, R4, UR6, R22 ;  /* 0x0000000604167c25 */ /* 0x000fc8000f8e0016 */
[----:B------:R-:W-:Y:S02]  /*21a0*/  IMAD.IADD R23, R158, 0x1, R23 ;  /* 0x000000019e177824 */ /* 0x000fe400078e0217 */
[----:B--2---:R-:W-:-:S05]  /*21b0*/  HADD2.F32 R155, -RZ, R161.H0_H0 ;  /* 0x200000a1ff9b7230 */ /* 0x004fca0000004100 */
[----:B------:R-:W-:Y:S01]  /*21c0*/  FMUL R165, R155, R2 ;  /* 0x000000029ba57220 */ /* 0x000fe20000400000 */
[----:B------:R-:W-:Y:S02]  /*21d0*/  IADD3 R155, P2, P3, R6, R22, R12 ;  /* 0x00000016069b7210 */ /* 0x000fe40007b5e00c */
[----:B------:R-:W-:Y:S01]  /*21e0*/  LEA R22, P1, R154, UR4, 0x1 ;  /* 0x000000049a167c11 */ /* 0x000fe2000f8208ff */
[----:B------:R-:W-:Y:S01]  /*21f0*/  FFMA R165, R88, R0, R165 ;  /* 0x0000000058a57223 */ /* 0x000fe200000000a5 */
[----:B------:R-:W-:Y:S02]  /*2200*/  IADD3.X R156, R3, R23, R13, P2, P3 ;  /* 0x00000017039c7210 */ /* 0x000fe400017e640d */
[----:B------:R-:W-:Y:S02]  /*2210*/  LEA.HI.X R23, R154, UR5, R153, 0x1, P1 ;  /* 0x000000059a177c11 */ /* 0x000fe400088f0c99 */
[----:B------:R-:W-:Y:S02]  /*2220*/  F2FP.F16.F32.PACK_AB R165, RZ, R165 ;  /* 0x000000a5ffa5723e */ /* 0x000fe400000000ff */
[----:B------:R-:W-:-:S02]  /*2230*/  ISETP.GT.AND P1, PT, R5, RZ, P4 ;  /* 0x000000ff0500720c */ /* 0x000fc40002724270 */
[C---:B------:R-:W-:Y:S01]  /*2240*/  LEA R152, P2, R155.reuse, UR10, 0x1 ;  /* 0x0000000a9b987c11 */ /* 0x040fe2000f8408ff */
[----:B------:R0:W-:Y:S01]  /*2250*/  @P0 STG.E.U16 desc[UR12][R22.64], R165 ;  /* 0x000000a516000986 */ /* 0x0001e2000c10150c */
[----:B------:R-:W-:Y:S02]  /*2260*/  LOP3.LUT R88, R88, 0xfffffffd, RZ, 0xc0, !PT ;  /* 0xfffffffd58587812 */ /* 0x000fe400078ec0ff */
[----:B------:R-:W-:Y:S02]  /*2270*/  LEA.HI.X R153, R155, UR11, R156, 0x1, P2 ;  /* 0x0000000b9b997c11 */ /* 0x000fe400090f0c9c */
[----:B------:R-:W-:-:S05]  /*2280*/  @P4 LOP3.LUT R88, R88, 0x2, RZ, 0xfc, !PT ;  /* 0x0000000258584812 */ /* 0x000fca00078efcff */
[----:B------:R-:W-:Y:S05]  /*2290*/  @!P1 BRA `(.L_x_30) ;  /* 0x0000000000049947 */ /* 0x000fea0003800000 */
[----:B------:R1:W5:Y:S02]  /*22a0*/  LDG.E.LTC128B.U16 R161, desc[UR12][R152.64+0x2] ;  /* 0x0000020c98a17981 */ /* 0x000364000c1e1520 */
.L_x_30:
[----:B------:R-:W-:Y:S05]  /*22b0*/  BSYNC B0 ;  /* 0x0000000000007941 */ /* 0x000fea0003800000 */
.L_x_29:
[----:B------:R-:W-:Y:S01]  /*22c0*/  USHF.L.U32 UR4, UR8, 0x3, URZ ;  /* 0x0000000308047899 */ /* 0x000fe2000800063f */
[----:B-----5:R-:W-:Y:S01]  /*22d0*/  HADD2.F32 R157, -RZ, R161.H0_H0 ;  /* 0x200000a1ff9d7230 */ /* 0x020fe20000004100 */
[----:B------:R-:W-:Y:S01]  /*22e0*/  USHF.L.U64.HI UR5, UR8, 0x3, UR9 ;  /* 0x0000000308057899 */ /* 0x000fe20008010209 */
[----:B------:R-:W-:-:S03]  /*22f0*/  ISETP.GT.AND P0, PT, R5, 0x8, P5 ;  /* 0x000000080500780c */ /* 0x000fc60002f04270 */
[----:B------:R-:W-:Y:S02]  /*2300*/  IMAD.U32 R154, RZ, RZ, UR4 ;  /* 0x00000004ff9a7e24 */ /* 0x000fe4000f8e00ff */
[----:B------:R-:W-:Y:S01]  /*2310*/  FMUL R162, R157, R2 ;  /* 0x000000029da27220 */ /* 0x000fe20000400000 */
[----:B------:R-:W-:-:S03]  /*2320*/  IMAD.U32 R155, RZ, RZ, UR5 ;  /* 0x00000005ff9b7e24 */ /* 0x000fc6000f8e00ff */
[----:B------:R-:W-:Y:S01]  /*2330*/  FFMA R164, R89, R0, R162 ;  /* 0x0000000059a47223 */ /* 0x000fe200000000a2 */
[----:B------:R-:W-:-:S04]  /*2340*/  IMAD.WIDE.U32 R156, R10, UR8, R154 ;  /* 0x000000080a9c7c25 */ /* 0x000fc8000f8e009a */
[----:B------:R-:W-:Y:S01]  /*2350*/  IMAD.IADD R89, R163, 0x1, R157 ;  /* 0x00000001a3597824 */ /* 0x000fe200078e029d */
[----:B------:R-:W-:Y:S02]  /*2360*/  IADD3 R162, P2, R14, R156, RZ ;  /* 0x0000009c0ea27210 */ /* 0x000fe40007f5e0ff */
[----:B------:R-:W-:-:S03]  /*2370*/  F2FP.F16.F32.PACK_AB R163, RZ, R164 ;  /* 0x000000a4ffa3723e */ /* 0x000fc600000000ff */
[----:B------:R-:W-:Y:S01]  /*2380*/  IMAD.X R157, R89, 0x1, R17, P2 ;  /* 0x00000001599d7824 */ /* 0x000fe200010e0611 */
[C---:B------:R-:W-:Y:S01]  /*2390*/  LEA R164, P2, R162.reuse, UR10, 0x1 ;  /* 0x0000000aa2a47c11 */ /* 0x040fe2000f8408ff */
[----:B------:R2:W-:Y:S03]  /*23a0*/  @P1 STG.E.U16 desc[UR12][R22.64+0x2], R163 ;  /* 0x000002a316001986 */ /* 0x0005e6000c10150c */
[----:B0-----:R-:W-:-:S05]  /*23b0*/  LEA.HI.X R165, R162, UR11, R157, 0x1, P2 ;  /* 0x0000000ba2a57c11 */ /* 0x001fca00090f0c9d */
[----:B------:R0:W3:Y:S01]  /*23c0*/  @P0 LDG.E.LTC128B.U16 R161, desc[UR12][R164.64] ;  /* 0x0000000ca4a10981 */ /* 0x0000e2000c1e1520 */
[----:B------:R-:W-:Y:S01]  /*23d0*/  IADD3 R156, P1, R18, R156, RZ ;  /* 0x0000009c129c7210 */ /* 0x000fe20007f3e0ff */
[----:B------:R-:W-:Y:S04]  /*23e0*/  BSSY B0, `(.L_x_31) ;  /* 0x0000014000007945 */ /* 0x000fe80003800000 */
[----:B------:R-:W-:Y:S02]  /*23f0*/  IMAD.X R157, R89, 0x1, R21, P1 ;  /* 0x00000001599d7824 */ /* 0x000fe400008e0615 */
[----:B------:R-:W-:-:S04]  /*2400*/  IMAD.WIDE.U32 R156, R4, UR6, R156 ;  /* 0x00000006049c7c25 */ /* 0x000fc8000f8e009c */
[----:B0-----:R-:W-:Y:S01]  /*2410*/  IMAD.IADD R164, R158, 0x1, R157 ;  /* 0x000000019ea47824 */ /* 0x001fe200078e029d */
[----:B------:R-:W-:-:S04]  /*2420*/  IADD3 R157, P2, P3, R6, R156, R12 ;  /* 0x0000009c069d7210 */ /* 0x000fc80007b5e00c */
[----:B------:R-:W-:Y:S02]  /*2430*/  IADD3.X R164, R3, R164, R13, P2, P3 ;  /* 0x000000a403a47210 */ /* 0x000fe400017e640d */
[----:B------:R-:W-:Y:S02]  /*2440*/  ISETP.GT.AND P2, PT, R5, 0x8, P4 ;  /* 0x000000080500780c */ /* 0x000fe40002744270 */
[----:B------:R-:W-:-:S04]  /*2450*/  LEA R156, P3, R157, UR10, 0x1 ;  /* 0x0000000a9d9c7c11 */ /* 0x000fc8000f8608ff */
[----:B------:R-:W-:Y:S01]  /*2460*/  LEA.HI.X R157, R157, UR11, R164, 0x1, P3 ;  /* 0x0000000b9d9d7c11 */ /* 0x000fe200098f0ca4 */
[----:B---3--:R-:W-:-:S05]  /*2470*/  HADD2.F32 R89, -RZ, R161.H0_H0 ;  /* 0x200000a1ff597230 */ /* 0x008fca0000004100 */
[----:B------:R-:W-:Y:S01]  /*2480*/  FMUL R162, R89, R2 ;  /* 0x0000000259a27220 */ /* 0x000fe20000400000 */
[C---:B------:R-:W-:Y:S01]  /*2490*/  IMAD.SHL.U32 R89, R159.reuse, 0x2, RZ ;  /* 0x000000029f597824 */ /* 0x040fe200078e00ff */
[----:B------:R-:W-:Y:S02]  /*24a0*/  SHF.L.U64.HI R159, R159, 0x1, R160 ;  /* 0x000000019f9f7819 */ /* 0x000fe400000102a0 */
[----:B------:R-:W-:Y:S02]  /*24b0*/  FFMA R90, R90, R0, R162 ;  /* 0x000000005a5a7223 */ /* 0x000fe400000000a2 */
[----:B------:R-:W-:-:S03]  /*24c0*/  IADD3 R162, P1, R89, R22, RZ ;  /* 0x0000001659a27210 */ /* 0x000fc60007f3e0ff */
[----:B------:R-:W-:Y:S02]  /*24d0*/  F2FP.F16.F32.PACK_AB R90, RZ, R90 ;  /* 0x0000005aff5a723e */ /* 0x000fe400000000ff */
[----:B--2---:R-:W-:-:S05]  /*24e0*/  IMAD.X R163, R159, 0x1, R23, P1 ;  /* 0x000000019fa37824 */ /* 0x004fca00008e0617 */
[----:B------:R0:W-:Y:S01]  /*24f0*/  @P0 STG.E.U16 desc[UR12][R162.64], R90 ;  /* 0x0000005aa2000986 */ /* 0x0001e2000c10150c */
[----:B------:R-:W-:Y:S05]  /*2500*/  @!P2 BRA `(.L_x_32) ;  /* 0x000000000004a947 */ /* 0x000fea0003800000 */
[----:B------:R2:W5:Y:S02]  /*2510*/  LDG.E.LTC128B.U16 R161, desc[UR12][R156.64+0x2] ;  /* 0x0000020c9ca17981 */ /* 0x000564000c1e1520 */
.L_x_32:
[----:B------:R-:W-:Y:S05]  /*2520*/  BSYNC B0 ;  /* 0x0000000000007941 */ /* 0x000fea0003800000 */
.L_x_31:
[----:B-----5:R-:W-:Y:S01]  /*2530*/  HADD2.F32 R165, -RZ, R161.H0_H0 ;  /* 0x200000a1ffa57230 */ /* 0x020fe20000004100 */
[----:B------:R-:W-:Y:S01]  /*2540*/  ISETP.GT.AND P4, PT, R7, 0x8, PT ;  /* 0x000000080700780c */ /* 0x000fe20003f84270 */
[----:B------:R-:W-:Y:S01]  /*2550*/  BSSY B0, `(.L_x_33) ;  /* 0x000000d000007945 */ /* 0x000fe20003800000 */
[----:B------:R-:W-:Y:S02]  /*2560*/  LOP3.LUT R88, R88, 0xfffffffb, RZ, 0xc0, !PT ;  /* 0xfffffffb58587812 */ /* 0x000fe400078ec0ff */
[----:B0-----:R-:W-:Y:S01]  /*2570*/  FMUL R90, R165, R2 ;  /* 0x00000002a55a7220 */ /* 0x001fe20000400000 */
[----:B------:R-:W-:-:S03]  /*2580*/  ISETP.GT.AND P0, PT, R5, RZ, P4 ;  /* 0x000000ff0500720c */ /* 0x000fc60002704270 */
[----:B------:R-:W-:Y:S01]  /*2590*/  FFMA R90, R91, R0, R90 ;  /* 0x000000005b5a7223 */ /* 0x000fe2000000005a */
[----:B------:R-:W-:-:S04]  /*25a0*/  @P2 IMAD.MOV.U32 R91, RZ, RZ, R163 ;  /* 0x000000ffff5b2224 */ /* 0x000fc800078e00a3 */
[----:B------:R-:W-:Y:S02]  /*25b0*/  F2FP.F16.F32.PACK_AB R90, RZ, R90 ;  /* 0x0000005aff5a723e */ /* 0x000fe400000000ff */
[----:B------:R-:W-:Y:S02]  /*25c0*/  @P4 LOP3.LUT R88, R88, 0x4, RZ, 0xfc, !PT ;  /* 0x0000000458584812 */ /* 0x000fe400078efcff */
[----:B------:R-:W-:Y:S01]  /*25d0*/  PRMT R160, R90, 0x7610, R160 ;  /* 0x000076105aa07816 */ /* 0x000fe200000000a0 */
[----:B------:R-:W-:-:S05]  /*25e0*/  @P2 IMAD.MOV.U32 R90, RZ, RZ, R162 ;  /* 0x000000ffff5a2224 */ /* 0x000fca00078e00a2 */
[----:B------:R0:W-:Y:S01]  /*25f0*/  @P2 STG.E.U16 desc[UR12][R90.64+0x2], R160 ;  /* 0x000002a05a002986 */ /* 0x0001e2000c10150c */
[----:B------:R-:W-:Y:S05]  /*2600*/  @!P0 BRA `(.L_x_34) ;  /* 0x0000000000048947 */ /* 0x000fea0003800000 */
[----:B------:R3:W5:Y:S02]  /*2610*/  LDG.E.LTC128B.U16 R161, desc[UR12][R152.64+0x10] ;  /* 0x0000100c98a17981 */ /* 0x000764000c1e1520 */
.L_x_34:
[----:B------:R-:W-:Y:S05]  /*2620*/  BSYNC B0 ;  /* 0x0000000000007941 */ /* 0x000fea0003800000 */
.L_x_33:
[----:B0----5:R-:W-:Y:S01]  /*2630*/  HADD2.F32 R91, -RZ, R161.H0_H0 ;  /* 0x200000a1ff5b7230 */ /* 0x021fe20000004100 */
[----:B------:R-:W-:Y:S01]  /*2640*/  ISETP.GT.AND P3, PT, R7, 0x9, PT ;  /* 0x000000090700780c */ /* 0x000fe20003f64270 */
[----:B------:R-:W-:Y:S01]  /*2650*/  BSSY B0, `(.L_x_35) ;  /* 0x000000b000007945 */ /* 0x000fe20003800000 */
[----:B------:R-:W-:Y:S02]  /*2660*/  LOP3.LUT R88, R88, 0xfffffff7, RZ, 0xc0, !PT ;  /* 0xfffffff758587812 */ /* 0x000fe400078ec0ff */
[----:B------:R-:W-:Y:S01]  /*2670*/  FMUL R91, R91, R2 ;  /* 0x000000025b5b7220 */ /* 0x000fe20000400000 */
[----:B------:R-:W-:Y:S02]  /*2680*/  ISETP.GT.AND P1, PT, R5, RZ, P3 ;  /* 0x000000ff0500720c */ /* 0x000fe40001f24270 */
[----:B------:R-:W-:Y:S01]  /*2690*/  PRMT R90, R161, 0x7610, R90 ;  /* 0x00007610a15a7816 */ /* 0x000fe2000000005a */
[----:B------:R-:W-:-:S05]  /*26a0*/  FFMA R91, R92, R0, R91 ;  /* 0x000000005c5b7223 */ /* 0x000fca000000005b */
[----:B------:R-:W-:Y:S02]  /*26b0*/  F2FP.F16.F32.PACK_AB R91, RZ, R91 ;  /* 0x0000005bff5b723e */ /* 0x000fe400000000ff */
[----:B------:R-:W-:-:S03]  /*26c0*/  @P3 LOP3.LUT R88, R88, 0x8, RZ, 0xfc, !PT ;  /* 0x0000000858583812 */ /* 0x000fc600078efcff */
[----:B------:R0:W-:Y:S01]  /*26d0*/  @P0 STG.E.U16 desc[UR12][R22.64+0x10], R91 ;  /* 0x0000105b16000986 */ /* 0x0001e2000c10150c */
[----:B------:R-:W-:Y:S05]  /*26e0*/  @!P1 BRA `(.L_x_36) ;  /* 0x0000000000049947 */ /* 0x000fea0003800000 */
[----:B------:R4:W5:Y:S02]  /*26f0*/  LDG.E.LTC128B.U16 R90, desc[UR12][R152.64+0x12] ;  /* 0x0000120c985a7981 */ /* 0x000964000c1e1520 */
.L_x_36:
[----:B------:R-:W-:Y:S05]  /*2700*/  BSYNC B0 ;  /* 0x0000000000007941 */ /* 0x000fea0003800000 */
.L_x_35:
[----:B0----5:R-:W-:Y:S01]  /*2710*/  HADD2.F32 R91, -RZ, R90.H0_H0 ;  /* 0x2000005aff5b7230 */ /* 0x021fe20000004100 */
[----:B------:R-:W-:Y:S04]  /*2720*/  BSSY B0, `(.L_x_37) ;  /* 0x000000e000007945 */ /* 0x000fe80003800000 */
[----:B------:R-:W-:Y:S01]  /*2730*/  FMUL R92, R91, R2 ;  /* 0x000000025b5c7220 */ /* 0x000fe20000400000 */
[----:B------:R-:W-:-:S03]  /*2740*/  IADD3 R91, P0, R10, 0x40, RZ ;  /* 0x000000400a5b7810 */ /* 0x000fc60007f1e0ff */
[----:B------:R-:W-:Y:S02]  /*2750*/  FFMA R92, R93, R0, R92 ;  /* 0x000000005d5c7223 */ /* 0x000fe4000000005c */
[----:B------:R-:W-:Y:S01]  /*2760*/  IMAD.X R10, RZ, RZ, R11, P0 ;  /* 0x000000ffff0a7224 */ /* 0x000fe200000e060b */
[----:B------:R-:W-:Y:S01]  /*2770*/  ISETP.GT.AND P0, PT, R5, 0x8, P4 ;  /* 0x000000080500780c */ /* 0x000fe20002704270 */
[----:B------:R-:W-:Y:S01]  /*2780*/  @P1 IMAD.MOV.U32 R11, RZ, RZ, R23 ;  /* 0x000000ffff0b1224 */ /* 0x000fe200078e0017 */
[----:B------:R-:W-:-:S04]  /*2790*/  F2FP.F16.F32.PACK_AB R92, RZ, R92 ;  /* 0x0000005cff5c723e */ /* 0x000fc800000000ff */
[----:B------:R-:W-:Y:S01]  /*27a0*/  PRMT R93, R92, 0x7610, R93 ;  /* 0x000076105c5d7816 */ /* 0x000fe2000000005d */
[----:B------:R-:W-:Y:S02]  /*27b0*/  IMAD R92, R10, UR8, RZ ;  /* 0x000000080a5c7c24 */ /* 0x000fe4000f8e02ff */
[----:B------:R-:W-:-:S05]  /*27c0*/  @P1 IMAD.MOV.U32 R10, RZ, RZ, R22 ;  /* 0x000000ffff0a1224 */ /* 0x000fca00078e0016 */
[----:B------:R0:W-:Y:S01]  /*27d0*/  @P1 STG.E.U16 desc[UR12][R10.64+0x12], R93 ;  /* 0x0000125d0a001986 */ /* 0x0001e2000c10150c */
[----:B------:R-:W-:Y:S05]  /*27e0*/  @!P0 BRA `(.L_x_38) ;  /* 0x0000000000048947 */ /* 0x000fea0003800000 */
[----:B------:R0:W5:Y:S02]  /*27f0*/  LDG.E.LTC128B.U16 R90, desc[UR12][R156.64+0x10] ;  /* 0x0000100c9c5a7981 */ /* 0x000164000c1e1520 */
.L_x_38:
[----:B------:R-:W-:Y:S05]  /*2800*/  BSYNC B0 ;  /* 0x0000000000007941 */ /* 0x000fea0003800000 */
.L_x_37:
[----:B0----5:R-:W-:Y:S01]  /*2810*/  HADD2.F32 R93, -RZ, R90.H0_H0 ;  /* 0x2000005aff5d7230 */ /* 0x021fe20000004100 */
[----:B------:R-:W-:Y:S01]  /*2820*/  ISETP.GT.AND P1, PT, R5, 0x8, P3 ;  /* 0x000000080500780c */ /* 0x000fe20001f24270 */
[C---:B------:R-:W-:Y:S01]  /*2830*/  IMAD R19, R91.reuse, UR9, R92 ;  /* 0x000000095b137c24 */ /* 0x040fe2000f8e025c */
[----:B------:R-:W-:Y:S01]  /*2840*/  BSSY B0, `(.L_x_39) ;  /* 0x0000015000007945 */ /* 0x000fe20003800000 */
[----:B------:R-:W-:-:S04]  /*2850*/  IMAD.WIDE.U32 R10, R91, UR8, R20 ;  /* 0x000000085b0a7c25 */ /* 0x000fc8000f8e0014 */
[----:B------:R-:W-:Y:S01]  /*2860*/  FMUL R93, R93, R2 ;  /* 0x000000025d5d7220 */ /* 0x000fe20000400000 */
[----:B------:R-:W-:-:S04]  /*2870*/  IMAD.WIDE.U32 R154, R91, UR8, R154 ;  /* 0x000000085b9a7c25 */ /* 0x000fc8000f8e009a */
[----:B------:R-:W-:Y:S01]  /*2880*/  FFMA R93, R94, R0, R93 ;  /* 0x000000005e5d7223 */ /* 0x000fe2000000005d */
[C---:B------:R-:W-:Y:S01]  /*2890*/  IMAD.IADD R11, R19.reuse, 0x1, R11 ;  /* 0x00000001130b7824 */ /* 0x040fe200078e020b */
[----:B------:R-:W-:Y:S01]  /*28a0*/  IADD3 R20, P2, R18, R154, RZ ;  /* 0x0000009a12147210 */ /* 0x000fe20007f5e0ff */
[----:B------:R-:W-:Y:S02]  /*28b0*/  @P0 IMAD.MOV.U32 R92, RZ, RZ, R162 ;  /* 0x000000ffff5c0224 */ /* 0x000fe400078e00a2 */
[----:B------:R-:W-:Y:S01]  /*28c0*/  F2FP.F16.F32.PACK_AB R93, RZ, R93 ;  /* 0x0000005dff5d723e */ /* 0x000fe200000000ff */
[----:B------:R-:W-:Y:S02]  /*28d0*/  IMAD.IADD R161, R19, 0x1, R155 ;  /* 0x0000000113a17824 */ /* 0x000fe400078e029b */
[----:B------:R-:W-:Y:S01]  /*28e0*/  IMAD.WIDE.U32 R10, R4, UR6, R10 ;  /* 0x00000006040a7c25 */ /* 0x000fe2000f8e000a */
[----:B------:R-:W-:-:S03]  /*28f0*/  PRMT R18, R93, 0x7610, R18 ;  /* 0x000076105d127816 */ /* 0x000fc60000000012 */
[----:B------:R-:W-:Y:S02]  /*2900*/  @P0 IMAD.MOV.U32 R93, RZ, RZ, R163 ;  /* 0x000000ffff5d0224 */ /* 0x000fe400078e00a3 */
[----:B------:R-:W-:Y:S02]  /*2910*/  IMAD.X R21, R161, 0x1, R21, P2 ;  /* 0x00000001a1157824 */ /* 0x000fe400010e0615 */
[----:B------:R-:W-:Y:S01]  /*2920*/  IMAD.IADD R11, R158, 0x1, R11 ;  /* 0x000000019e0b7824 */ /* 0x000fe200078e020b */
[----:B------:R0:W-:Y:S01]  /*2930*/  @P0 STG.E.U16 desc[UR12][R92.64+0x10], R18 ;  /* 0x000010125c000986 */ /* 0x0001e2000c10150c */
[----:B------:R-:W-:Y:S01]  /*2940*/  IADD3 R10, P0, P2, R6, R10, R12 ;  /* 0x0000000a060a7210 */ /* 0x000fe20007a1e00c */
[----:B------:R-:W-:-:S03]  /*2950*/  IMAD.WIDE.U32 R20, R4, UR6, R20 ;  /* 0x0000000604147c25 */ /* 0x000fc6000f8e0014 */
[----:B------:R-:W-:Y:S01]  /*2960*/  IADD3.X R11, R3, R11, R13, P0, P2 ;  /* 0x0000000b030b7210 */ /* 0x000fe200007e440d */
[----:B------:R-:W-:Y:S08]  /*2970*/  @!P1 BRA `(.L_x_40) ;  /* 0x0000000000049947 */ /* 0x000ff00003800000 */
[----:B------:R0:W5:Y:S02]  /*2980*/  LDG.E.LTC128B.U16 R90, desc[UR12][R156.64+0x12] ;  /* 0x0000120c9c5a7981 */ /* 0x000164000c1e1520 */
.L_x_40:
[----:B------:R-:W-:Y:S05]  /*2990*/  BSYNC B0 ;  /* 0x0000000000007941 */ /* 0x000fea0003800000 */
.L_x_39:
[----:B-----5:R-:W-:Y:S01]  /*29a0*/  HADD2.F32 R165, -RZ, R90.H0_H0 ;  /* 0x2000005affa57230 */ /* 0x020fe20000004100 */
[----:B------:R-:W-:Y:S01]  /*29b0*/  IADD3 R6, P0, P2, R6, R20, R12 ;  /* 0x0000001406067210 */ /* 0x000fe20007a1e00c */
[----:B------:R-:W-:Y:S01]  /*29c0*/  IMAD.IADD R12, R158, 0x1, R21 ;  /* 0x000000019e0c7824 */ /* 0x000fe200078e0215 */
[C---:B0-----:R-:W-:Y:S01]  /*29d0*/  SHF.L.U64.HI R93, R9.reuse, 0x1, R8 ;  /* 0x00000001095d7819 */ /* 0x041fe20000010208 */
[----:B------:R-:W-:Y:S02]  /*29e0*/  IMAD.SHL.U32 R21, R9, 0x2, RZ ;  /* 0x0000000209157824 */ /* 0x000fe400078e00ff */
[----:B------:R-:W-:Y:S01]  /*29f0*/  FMUL R4, R165, R2 ;  /* 0x00000002a5047220 */ /* 0x000fe20000400000 */
[----:B------:R-:W-:Y:S01]  /*2a00*/  ISETP.GT.AND P3, PT, R7, 0x10, PT ;  /* 0x000000100700780c */ /* 0x000fe20003f64270 */
[----:B------:R-:W-:Y:S01]  /*2a10*/  BSSY B0, `(.L_x_41) ;  /* 0x000000e000007945 */ /* 0x000fe20003800000 */
[----:B------:R-:W-:Y:S01]  /*2a20*/  IADD3.X R3, R3, R12, R13, P0, P2 ;  /* 0x0000000c03037210 */ /* 0x000fe200007e440d */
[----:B------:R-:W-:Y:S01]  /*2a30*/  FFMA R4, R95, R0, R4 ;  /* 0x000000005f047223 */ /* 0x000fe20000000004 */
[----:B------:R-:W-:Y:S01]  /*2a40*/  @P1 IMAD.MOV.U32 R12, RZ, RZ, R162 ;  /* 0x000000ffff0c1224 */ /* 0x000fe200078e00a2 */
[----:B------:R-:W-:Y:S01]  /*2a50*/  IADD3 R8, P0, P2, R89, R22, R21 ;  /* 0x0000001659087210 */ /* 0x000fe20007a1e015 */
[----:B------:R-:W-:Y:S01]  /*2a60*/  @P1 IMAD.MOV.U32 R13, RZ, RZ, R163 ;  /* 0x000000ffff0d1224 */ /* 0x000fe200078e00a3 */
[----:B------:R-:W-:-:S02]  /*2a70*/  LOP3.LUT R88, R88, 0xffffffef, RZ, 0xc0, !PT ;  /* 0xffffffef58587812 */ /* 0x000fc400078ec0ff */
[----:B------:R-:W-:Y:S02]  /*2a80*/  F2FP.F16.F32.PACK_AB R4, RZ, R4 ;  /* 0x00000004ff04723e */ /* 0x000fe400000000ff */
[----:B------:R-:W-:Y:S02]  /*2a90*/  IADD3.X R9, R159, R23, R93, P0, P2 ;  /* 0x000000179f097210 */ /* 0x000fe400007e445d */
[----:B------:R-:W-:Y:S01]  /*2aa0*/  ISETP.GT.AND P0, PT, R5, RZ, P3 ;  /* 0x000000ff0500720c */ /* 0x000fe20001f04270 */
[----:B------:R0:W-:Y:S01]  /*2ab0*/  @P1 STG.E.U16 desc[UR12][R12.64+0x12], R4 ;  /* 0x000012040c001986 */ /* 0x0001e2000c10150c */
[----:B------:R-:W-:-:S11]  /*2ac0*/  @P3 LOP3.LUT R88, R88, 0x10, RZ, 0xfc, !PT ;  /* 0x0000001058583812 */ /* 0x000fd600078efcff */
[----:B0-----:R-:W-:Y:S05]  /*2ad0*/  @!P0 BRA `(.L_x_42) ;  /* 0x0000000000048947 */ /* 0x001fea0003800000 */
[----:B------:R0:W5:Y:S02]  /*2ae0*/  LDG.E.LTC128B.U16 R90, desc[UR12][R152.64+0x20] ;  /* 0x0000200c985a7981 */ /* 0x000164000c1e1520 */
.L_x_42:
[----:B------:R-:W-:Y:S05]  /*2af0*/  BSYNC B0 ;  /* 0x0000000000007941 */ /* 0x000fea0003800000 */
.L_x_41:
[----:B-----5:R-:W-:Y:S01]  /*2b00*/  HADD2.F32 R13, -RZ, R90.H0_H0 ;  /* 0x2000005aff0d7230 */ /* 0x020fe20000004100 */
[----:B------:R-:W-:Y:S01]  /*2b10*/  ISETP.GT.AND P1, PT, R7, 0x11, PT ;  /* 0x000000110700780c */ /* 0x000fe20003f24270 */
[----:B------:R-:W-:Y:S01]  /*2b20*/  @P0 IMAD.MOV.U32 R12, RZ, RZ, R22 ;  /* 0x000000ffff0c0224 */ /* 0x000fe200078e0016 */
[----:B------:R-:W-:Y:S01]  /*2b30*/  LOP3.LUT R88, R88, 0xffffffbf, RZ, 0xc0, !PT ;  /* 0xffffffbf58587812 */ /* 0x000fe200078ec0ff */
[----:B------:R-:W-:Y:S01]  /*2b40*/  BSSY B0, `(.L_x_43) ;  /* 0x000000b000007945 */ /* 0x000fe20003800000 */
[----:B------:R-:W-:-:S04]  /*2b50*/  FMUL R13, R13, R2 ;  /* 0x000000020d0d7220 */ /* 0x000fc80000400000 */
[----:B------:R-:W-:-:S05]  /*2b60*/  FFMA R13, R96, R0, R13 ;  /* 0x00000000600d7223 */ /* 0x000fca000000000d */
[----:B------:R-:W-:Y:S02]  /*2b70*/  F2FP.F16.F32.PACK_AB R13, RZ, R13 ;  /* 0x0000000dff0d723e */ /* 0x000fe400000000ff */
[----:B------:R-:W-:Y:S02]  /*2b80*/  @P1 LOP3.LUT R88, R88, 0x40, RZ, 0xfc, !PT ;  /* 0x0000004058581812 */ /* 0x000fe400078efcff */
[----:B------:R-:W-:Y:S01]  /*2b90*/  PRMT R4, R13, 0x7610, R4 ;  /* 0x000076100d047816 */ /* 0x000fe20000000004 */
[----:B------:R-:W-:-:S05]  /*2ba0*/  @P0 IMAD.MOV.U32 R13, RZ, RZ, R23 ;  /* 0x000000ffff0d0224 */ /* 0x000fca00078e0017 */
[----:B------:R0:W-:Y:S01]  /*2bb0*/  @P0 STG.E.U16 desc[UR12][R12.64+0x20], R4 ;  /* 0x000020040c000986 */ /* 0x0001e2000c10150c */
[----:B------:R-:W-:-:S13]  /*2bc0*/  ISETP.GT.AND P0, PT, R5, RZ, P1 ;  /* 0x000000ff0500720c */ /* 0x000fda0000f04270 */
[----:B0-----:R-:W-:Y:S05]  /*2bd0*/  @!P0 BRA `(.L_x_44) ;  /* 0x0000000000048947 */ /* 0x001fea0003800000 */
[----:B------:R0:W5:Y:S02]  /*2be0*/  LDG.E.LTC128B.U16 R90, desc[UR12][R152.64+0x22] ;  /* 0x0000220c985a7981 */ /* 0x000164000c1e1520 */
.L_x_44:
[----:B------:R-:W-:Y:S05]  /*2bf0*/  BSYNC B0 ;  /* 0x0000000000007941 */ /* 0x000fea0003800000 */
.L_x_43:
[----:B-----5:R-:W-:Y:S01]  /*2c00*/  HADD2.F32 R13, -RZ, R90.H0_H0 ;  /* 0x2000005aff0d7230 */ /* 0x020fe20000004100 */
[----:B------:R-:W-:Y:S01]  /*2c10*/  BSSY B0, `(.L_x_45) ;  /* 0x000000c000007945 */ /* 0x000fe20003800000 */
[----:B------:R-:W-:-:S03]  /*2c20*/  @P0 IMAD.MOV.U32 R12, RZ, RZ, R22 ;  /* 0x000000ffff0c0224 */ /* 0x000fc600078e0016 */
[----:B------:R-:W-:Y:S01]  /*2c30*/  FMUL R4, R13, R2 ;  /* 0x000000020d047220 */ /* 0x000fe20000400000 */
[----:B------:R-:W-:-:S03]  /*2c40*/  @P0 IMAD.MOV.U32 R13, RZ, RZ, R23 ;  /* 0x000000ffff0d0224 */ /* 0x000fc600078e0017 */
[----:B------:R-:W-:-:S05]  /*2c50*/  FFMA R4, R97, R0, R4 ;  /* 0x0000000061047223 */ /* 0x000fca0000000004 */
[----:B------:R-:W-:-:S04]  /*2c60*/  F2FP.F16.F32.PACK_AB R4, RZ, R4 ;  /* 0x00000004ff04723e */ /* 0x000fc800000000ff */
[----:B------:R-:W-:Y:S02]  /*2c70*/  PRMT R18, R4, 0x7610, R18 ;  /* 0x0000761004127816 */ /* 0x000fe40000000012 */
[----:B------:R-:W-:-:S03]  /*2c80*/  PRMT R4, R90, 0x7610, R4 ;  /* 0x000076105a047816 */ /* 0x000fc60000000004 */
[----:B------:R0:W-:Y:S01]  /*2c90*/  @P0 STG.E.U16 desc[UR12][R12.64+0x22], R18 ;  /* 0x000022120c000986 */ /* 0x0001e2000c10150c */
[----:B------:R-:W-:-:S13]  /*2ca0*/  ISETP.GT.AND P0, PT, R5, 0x8, P3 ;  /* 0x000000080500780c */ /* 0x000fda0001f04270 */
[----:B0-----:R-:W-:Y:S05]  /*2cb0*/  @!P0 BRA `(.L_x_46) ;  /* 0x0000000000048947 */ /* 0x001fea0003800000 */
[----:B------:R0:W5:Y:S02]  /*2cc0*/  LDG.E.LTC128B.U16 R4, desc[UR12][R156.64+0x20] ;  /* 0x0000200c9c047981 */ /* 0x000164000c1e1520 */
.L_x_46:
[----:B------:R-:W-:Y:S05]  /*2cd0*/  BSYNC B0 ;  /* 0x0000000000007941 */ /* 0x000fea0003800000 */
.L_x_45:
[----:B-----5:R-:W-:Y:S01]  /*2ce0*/  HADD2.F32 R13, -RZ, R4.H0_H0 ;  /* 0x20000004ff0d7230 */ /* 0x020fe20000004100 */
[----:B------:R-:W-:Y:S01]  /*2cf0*/  BSSY B0, `(.L_x_47) ;  /* 0x000000b000007945 */ /* 0x000fe20003800000 */
[----:B------:R-:W-:-:S03]  /*2d00*/  @P0 IMAD.MOV.U32 R12, RZ, RZ, R162 ;  /* 0x000000ffff0c0224 */ /* 0x000fc600078e00a2 */
[----:B------:R-:W-:-:S04]  /*2d10*/  FMUL R13, R13, R2 ;  /* 0x000000020d0d7220 */ /* 0x000fc80000400000 */
[----:B------:R-:W-:-:S05]  /*2d20*/  FFMA R13, R98, R0, R13 ;  /* 0x00000000620d7223 */ /* 0x000fca000000000d */
[----:B------:R-:W-:-:S04]  /*2d30*/  F2FP.F16.F32.PACK_AB R13, RZ, R13 ;  /* 0x0000000dff0d723e */ /* 0x000fc800000000ff */
[----:B------:R-:W-:Y:S01]  /*2d40*/  PRMT R18, R13, 0x7610, R18 ;  /* 0x000076100d127816 */ /* 0x000fe20000000012 */
[----:B------:R-:W-:-:S05]  /*2d50*/  @P0 IMAD.MOV.U32 R13, RZ, RZ, R163 ;  /* 0x000000ffff0d0224 */ /* 0x000fca00078e00a3 */
[----:B------:R0:W-:Y:S01]  /*2d60*/  @P0 STG.E.U16 desc[UR12][R12.64+0x20], R18 ;  /* 0x000020120c000986 */ /* 0x0001e2000c10150c */
[----:B------:R-:W-:-:S13]  /*2d70*/  ISETP.GT.AND P0, PT, R5, 0x8, P1 ;  /* 0x000000080500780c */ /* 0x000fda0000f04270 */
[----:B0-----:R-:W-:Y:S05]  /*2d80*/  @!P0 BRA `(.L_x_48) ;  /* 0x0000000000048947 */ /* 0x001fea0003800000 */
[----:B------:R0:W5:Y:S02]  /*2d90*/  LDG.E.LTC128B.U16 R4, desc[UR12][R156.64+0x22] ;  /* 0x0000220c9c047981 */ /* 0x000164000c1e1520 */
.L_x_48:
[----:B------:R-:W-:Y:S05]  /*2da0*/  BSYNC B0 ;  /* 0x0000000000007941 */ /* 0x000fea0003800000 */
.L_x_47:
        /* <DEDUP_REMOVED lines=10> */
[----:B------:R-:W-:-:S04]  /*2e50*/  IMAD.WIDE.U32 R12, R91, UR8, R16 ;  /* 0x000000085b0c7c25 */ /* 0x000fc8000f8e0010 */
[----:B------:R-:W-:Y:S02]  /*2e60*/  @P0 IMAD.MOV.U32 R91, RZ, RZ, R163 ;  /* 0x000000ffff5b0224 */ /* 0x000fe400078e00a3 */
[----:B------:R-:W-:-:S03]  /*2e70*/  IMAD.IADD R19, R13, 0x1, R19 ;  /* 0x000000010d137824 */ /* 0x000fc600078e0213 */
[----:B------:R0:W-:Y:S01]  /*2e80*/  @P0 STG.E.U16 desc[UR12][R90.64+0x22], R20 ;  /* 0x000022145a000986 */ /* 0x0001e2000c10150c */
[----:B------:R-:W-:-:S04]  /*2e90*/  LEA R18, P0, R12, UR10, 0x1 ;  /* 0x0000000a0c127c11 */ /* 0x000fc8000f8008ff */
[----:B------:R-:W-:Y:S02]  /*2ea0*/  LEA.HI.X R19, R12, UR11, R19, 0x1, P0 ;  /* 0x0000000b0c137c11 */ /* 0x000fe400080f0c13 */
[----:B------:R-:W-:-:S04]  /*2eb0*/  LEA R12, P0, R10, UR10, 0x1 ;  /* 0x0000000a0a0c7c11 */ /* 0x000fc8000f8008ff */
[----:B------:R-:W-:Y:S02]  /*2ec0*/  LEA.HI.X R13, R10, UR11, R11, 0x1, P0 ;  /* 0x0000000b0a0d7c11 */ /* 0x000fe400080f0c0b */
[----:B------:R-:W-:-:S05]  /*2ed0*/  IADD3 R15, P0, R14, R154, RZ ;  /* 0x0000009a0e0f7210 */ /* 0x000fca0007f1e0ff */
[----:B------:R-:W-:Y:S01]  /*2ee0*/  IMAD.X R16, R161, 0x1, R17, P0 ;  /* 0x00000001a1107824 */ /* 0x000fe200000e0611 */
[----:B------:R-:W-:-:S04]  /*2ef0*/  LEA R14, P0, R15, UR10, 0x1 ;  /* 0x0000000a0f0e7c11 */ /* 0x000fc8000f8008ff */
[----:B------:R-:W-:Y:S02]  /*2f00*/  LEA.HI.X R15, R15, UR11, R16, 0x1, P0 ;  /* 0x0000000b0f0f7c11 */ /* 0x000fe400080f0c10 */
[----:B------:R-:W-:-:S04]  /*2f10*/  LEA R10, P0, R6, UR10, 0x1 ;  /* 0x0000000a060a7c11 */ /* 0x000fc8000f8008ff */
[----:B------:R-:W-:Y:S02]  /*2f20*/  LEA.HI.X R11, R6, UR11, R3, 0x1, P0 ;  /* 0x0000000b060b7c11 */ /* 0x000fe400080f0c03 */
[----:B------:R-:W-:-:S13]  /*2f30*/  ISETP.GT.AND P0, PT, R5, RZ, P2 ;  /* 0x000000ff0500720c */ /* 0x000fda0001704270 */
[----:B0-----:R-:W-:Y:S05]  /*2f40*/  @!P0 BRA `(.L_x_50) ;  /* 0x0000000000048947 */ /* 0x001fea0003800000 */
[----:B------:R0:W5:Y:S02]  /*2f50*/  LDG.E.LTC128B.U16 R4, desc[UR12][R152.64+0x30] ;  /* 0x0000300c98047981 */ /* 0x000164000c1e1520 */
.L_x_50:
[----:B------:R-:W-:Y:S05]  /*2f60*/  BSYNC B0 ;  /* 0x0000000000007941 */ /* 0x000fea0003800000 */
.L_x_49:
[----:B-----5:R-:W-:Y:S01]  /*2f70*/  HADD2.F32 R3, -RZ, R4.H0_H0 ;  /* 0x20000004ff037230 */ /* 0x020fe20000004100 */
[----:B------:R-:W-:Y:S01]  /*2f80*/  ISETP.GT.AND P1, PT, R7, 0x19, PT ;  /* 0x000000190700780c */ /* 0x000fe20003f24270 */
[----:B------:R-:W-:Y:S01]  /*2f90*/  @P0 IMAD.MOV.U32 R16, RZ, RZ, R22 ;  /* 0x000000ffff100224 */ /* 0x000fe200078e0016 */
[----:B------:R-:W-:Y:S01]  /*2fa0*/  LOP3.LUT R88, R88, 0xfdffffff, RZ, 0xc0, !PT ;  /* 0xfdffffff58587812 */ /* 0x000fe200078ec0ff */
[----:B------:R-:W-:Y:S02]  /*2fb0*/  @P0 IMAD.MOV.U32 R17, RZ, RZ, R23 ;  /* 0x000000ffff110224 */ /* 0x000fe400078e0017 */
[----:B------:R-:W-:Y:S01]  /*2fc0*/  FMUL R3, R3, R2 ;  /* 0x0000000203037220 */ /* 0x000fe20000400000 */
[----:B------:R-:W-:Y:S03]  /*2fd0*/  BSSY B0, `(.L_x_51) ;  /* 0x0000008000007945 */ /* 0x000fe60003800000 */
[----:B------:R-:W-:-:S05]  /*2fe0*/  FFMA R3, R100, R0, R3 ;  /* 0x0000000064037223 */ /* 0x000fca0000000003 */
[----:B------:R-:W-:Y:S02]  /*2ff0*/  F2FP.F16.F32.PACK_AB R3, RZ, R3 ;  /* 0x00000003ff03723e */ /* 0x000fe400000000ff */
[----:B------:R-:W-:-:S03]  /*3000*/  @P1 LOP3.LUT R88, R88, 0x2000000, RZ, 0xfc, !PT ;  /* 0x0200000058581812 */ /* 0x000fc600078efcff */
[----:B------:R0:W-:Y:S01]  /*3010*/  @P0 STG.E.U16 desc[UR12][R16.64+0x30], R3 ;  /* 0x0000300310000986 */ /* 0x0001e2000c10150c */
[----:B------:R-:W-:-:S13]  /*3020*/  ISETP.GT.AND P0, PT, R5, RZ, P1 ;  /* 0x000000ff0500720c */ /* 0x000fda0000f04270 */
[----:B0-----:R-:W-:Y:S05]  /*3030*/  @!P0 BRA `(.L_x_52) ;  /* 0x0000000000048947 */ /* 0x001fea0003800000 */
[----:B------:R0:W5:Y:S02]  /*3040*/  LDG.E.LTC128B.U16 R4, desc[UR12][R152.64+0x32] ;  /* 0x0000320c98047981 */ /* 0x000164000c1e1520 */
.L_x_52:
[----:B------:R-:W-:Y:S05]  /*3050*/  BSYNC B0 ;  /* 0x0000000000007941 */ /* 0x000fea0003800000 */
.L_x_51:
[----:B-----5:R-:W-:Y:S01]  /*3060*/  HADD2.F32 R3, -RZ, R4.H0_H0 ;  /* 0x20000004ff037230 */ /* 0x020fe20000004100 */
[----:B------:R-:W-:Y:S01]  /*3070*/  BSSY B0, `(.L_x_53) ;  /* 0x000000a000007945 */ /* 0x000fe20003800000 */
[----:B------:R-:W-:Y:S02]  /*3080*/  @P0 IMAD.MOV.U32 R16, RZ, RZ, R22 ;  /* 0x000000ffff100224 */ /* 0x000fe400078e0016 */
[----:B------:R-:W-:Y:S02]  /*3090*/  @P0 IMAD.MOV.U32 R17, RZ, RZ, R23 ;  /* 0x000000ffff110224 */ /* 0x000fe400078e0017 */
[----:B------:R-:W-:-:S04]  /*30a0*/  FMUL R6, R3, R2 ;  /* 0x0000000203067220 */ /* 0x000fc80000400000 */
[----:B------:R-:W-:-:S05]  /*30b0*/  FFMA R6, R101, R0, R6 ;  /* 0x0000000065067223 */ /* 0x000fca0000000006 */
[----:B------:R-:W-:-:S05]  /*30c0*/  F2FP.F16.F32.PACK_AB R6, RZ, R6 ;  /* 0x00000006ff06723e */ /* 0x000fca00000000ff */
[----:B------:R0:W-:Y:S01]  /*30d0*/  @P0 STG.E.U16 desc[UR12][R16.64+0x32], R6 ;  /* 0x0000320610000986 */ /* 0x0001e2000c10150c */
[----:B------:R-:W-:-:S13]  /*30e0*/  ISETP.GT.AND P0, PT, R5, 0x8, P2 ;  /* 0x000000080500780c */ /* 0x000fda0001704270 */
[----:B0-----:R-:W-:Y:S05]  /*30f0*/  @!P0 BRA `(.L_x_54) ;  /* 0x0000000000048947 */ /* 0x001fea0003800000 */
[----:B------:R0:W5:Y:S02]  /*3100*/  LDG.E.LTC128B.U16 R4, desc[UR12][R156.64+0x30] ;  /* 0x0000300c9c047981 */ /* 0x000164000c1e1520 */
.L_x_54:
[----:B------:R-:W-:Y:S05]  /*3110*/  BSYNC B0 ;  /* 0x0000000000007941 */ /* 0x000fea0003800000 */
.L_x_53:
        /* <DEDUP_REMOVED lines=11> */
.L_x_56:
[----:B------:R-:W-:Y:S05]  /*31d0*/  BSYNC B0 ;  /* 0x0000000000007941 */ /* 0x000fea0003800000 */
.L_x_55:
        /* <DEDUP_REMOVED lines=14> */
.L_x_58:
[----:B------:R-:W-:Y:S05]  /*32c0*/  BSYNC B0 ;  /* 0x0000000000007941 */ /* 0x000fea0003800000 */
.L_x_57:
        /* <DEDUP_REMOVED lines=14> */
.L_x_60:
[----:B------:R-:W-:Y:S05]  /*33b0*/  BSYNC B0 ;  /* 0x0000000000007941 */ /* 0x000fea0003800000 */
.L_x_59:
        /* <DEDUP_REMOVED lines=11> */
.L_x_62:
[----:B------:R-:W-:Y:S05]  /*3470*/  BSYNC B0 ;  /* 0x0000000000007941 */ /* 0x000fea0003800000 */
.L_x_61:
        /* <DEDUP_REMOVED lines=11> */
.L_x_64:
[----:B------:R-:W-:Y:S05]  /*3530*/  BSYNC B0 ;  /* 0x0000000000007941 */ /* 0x000fea0003800000 */
.L_x_63:
        /* <DEDUP_REMOVED lines=14> */
.L_x_66:
[----:B------:R-:W-:Y:S05]  /*3620*/  BSYNC B0 ;  /* 0x0000000000007941 */ /* 0x000fea0003800000 */
.L_x_65:
        /* <DEDUP_REMOVED lines=14> */
.L_x_68:
[----:B------:R-:W-:Y:S05]  /*3710*/  BSYNC B0 ;  /* 0x0000000000007941 */ /* 0x000fea0003800000 */
.L_x_67:
        /* <DEDUP_REMOVED lines=11> */
.L_x_70:
[----:B------:R-:W-:Y:S05]  /*37d0*/  BSYNC B0 ;  /* 0x0000000000007941 */ /* 0x000fea0003800000 */
.L_x_69:
        /* <DEDUP_REMOVED lines=11> */
.L_x_72:
[----:B------:R-:W-:Y:S05]  /*3890*/  BSYNC B0 ;  /* 0x0000000000007941 */ /* 0x000fea0003800000 */
.L_x_71:
        /* <DEDUP_REMOVED lines=14> */
.L_x_74:
[----:B------:R-:W-:Y:S05]  /*3980*/  BSYNC B0 ;  /* 0x0000000000007941 */ /* 0x000fea0003800000 */
.L_x_73:
        /* <DEDUP_REMOVED lines=14> */
.L_x_76:
[----:B------:R-:W-:Y:S05]  /*3a70*/  BSYNC B0 ;  /* 0x0000000000007941 */ /* 0x000fea0003800000 */
.L_x_75:
        /* <DEDUP_REMOVED lines=11> */
.L_x_78:
[----:B------:R-:W-:Y:S05]  /*3b30*/  BSYNC B0 ;  /* 0x0000000000007941 */ /* 0x000fea0003800000 */
.L_x_77:
        /* <DEDUP_REMOVED lines=11> */
.L_x_80:
[----:B------:R-:W-:Y:S05]  /*3bf0*/  BSYNC B0 ;  /* 0x0000000000007941 */ /* 0x000fea0003800000 */
.L_x_79:
        /* <DEDUP_REMOVED lines=14> */
.L_x_82:
[----:B------:R-:W-:Y:S05]  /*3ce0*/  BSYNC B0 ;  /* 0x0000000000007941 */ /* 0x000fea0003800000 */
.L_x_81:
        /* <DEDUP_REMOVED lines=14> */
.L_x_84:
[----:B------:R-:W-:Y:S05]  /*3dd0*/  BSYNC B0 ;  /* 0x0000000000007941 */ /* 0x000fea0003800000 */
.L_x_83:
        /* <DEDUP_REMOVED lines=11> */
.L_x_86:
[----:B------:R-:W-:Y:S05]  /*3e90*/  BSYNC B0 ;  /* 0x0000000000007941 */ /* 0x000fea0003800000 */
.L_x_85:
        /* <DEDUP_REMOVED lines=11> */
.L_x_88:
[----:B------:R-:W-:Y:S05]  /*3f50*/  BSYNC B0 ;  /* 0x0000000000007941 */ /* 0x000fea0003800000 */
.L_x_87:
        /* <DEDUP_REMOVED lines=14> */
.L_x_90:
[----:B------:R-:W-:Y:S05]  /*4040*/  BSYNC B0 ;  /* 0x0000000000007941 */ /* 0x000fea0003800000 */
.L_x_89:
        /* <DEDUP_REMOVED lines=14> */
.L_x_92:
[----:B------:R-:W-:Y:S05]  /*4130*/  BSYNC B0 ;  /* 0x0000000000007941 */ /* 0x000fea0003800000 */
.L_x_91:
        /* <DEDUP_REMOVED lines=11> */
.L_x_94:
[----:B------:R-:W-:Y:S05]  /*41f0*/  BSYNC B0 ;  /* 0x0000000000007941 */ /* 0x000fea0003800000 */
.L_x_93:
        /* <DEDUP_REMOVED lines=11> */
.L_x_96:
[----:B------:R-:W-:Y:S05]  /*42b0*/  BSYNC B0 ;  /* 0x0000000000007941 */ /* 0x000fea0003800000 */
.L_x_95:
        /* <DEDUP_REMOVED lines=14> */
.L_x_98:
[----:B------:R-:W-:Y:S05]  /*43a0*/  BSYNC B0 ;  /* 0x0000000000007941 */ /* 0x000fea0003800000 */
.L_x_97:
        /* <DEDUP_REMOVED lines=14> */
.L_x_100:
[----:B------:R-:W-:Y:S05]  /*4490*/  BSYNC B0 ;  /* 0x0000000000007941 */ /* 0x000fea0003800000 */
.L_x_99:
        /* <DEDUP_REMOVED lines=11> */
.L_x_102:
[----:B------:R-:W-:Y:S05]  /*4550*/  BSYNC B0 ;  /* 0x0000000000007941 */ /* 0x000fea0003800000 */
.L_x_101:
        /* <DEDUP_REMOVED lines=11> */
.L_x_104:
[----:B------:R-:W-:Y:S05]  /*4610*/  BSYNC B0 ;  /* 0x0000000000007941 */ /* 0x000fea0003800000 */
.L_x_103:
        /* <DEDUP_REMOVED lines=14> */
.L_x_106:
[----:B------:R-:W-:Y:S05]  /*4700*/  BSYNC B0 ;  /* 0x0000000000007941 */ /* 0x000fea0003800000 */
.L_x_105:
        /* <DEDUP_REMOVED lines=14> */
.L_x_108:
[----:B------:R-:W-:Y:S05]  /*47f0*/  BSYNC B0 ;  /* 0x0000000000007941 */ /* 0x000fea0003800000 */
.L_x_107:
        /* <DEDUP_REMOVED lines=11> */
.L_x_110:
[----:B------:R-:W-:Y:S05]  /*48b0*/  BSYNC B0 ;  /* 0x0000000000007941 */ /* 0x000fea0003800000 */
.L_x_109:
        /* <DEDUP_REMOVED lines=11> */
.L_x_112:
[----:B------:R-:W-:Y:S05]  /*4970*/  BSYNC B0 ;  /* 0x0000000000007941 */ /* 0x000fea0003800000 */
.L_x_111:
        /* <DEDUP_REMOVED lines=14> */
.L_x_114:
[----:B------:R-:W-:Y:S05]  /*4a60*/  BSYNC B0 ;  /* 0x0000000000007941 */ /* 0x000fea0003800000 */
.L_x_113:
        /* <DEDUP_REMOVED lines=14> */
.L_x_116:
[----:B------:R-:W-:Y:S05]  /*4b50*/  BSYNC B0 ;  /* 0x0000000000007941 */ /* 0x000fea0003800000 */
.L_x_115:
        /* <DEDUP_REMOVED lines=11> */
.L_x_118:
[----:B------:R-:W-:Y:S05]  /*4c10*/  BSYNC B0 ;  /* 0x0000000000007941 */ /* 0x000fea0003800000 */
.L_x_117:
        /* <DEDUP_REMOVED lines=11> */
.L_x_120:
[----:B------:R-:W-:Y:S05]  /*4cd0*/  BSYNC B0 ;  /* 0x0000000000007941 */ /* 0x000fea0003800000 */
.L_x_119:
        /* <DEDUP_REMOVED lines=14> */
.L_x_122:
[----:B------:R-:W-:Y:S05]  /*4dc0*/  BSYNC B0 ;  /* 0x0000000000007941 */ /* 0x000fea0003800000 */
.L_x_121:
        /* <DEDUP_REMOVED lines=14> */
.L_x_124:
[----:B------:R-:W-:Y:S05]  /*4eb0*/  BSYNC B0 ;  /* 0x0000000000007941 */ /* 0x000fea0003800000 */
.L_x_123:
        /* <DEDUP_REMOVED lines=11> */
.L_x_126:
[----:B------:R-:W-:Y:S05]  /*4f70*/  BSYNC B0 ;  /* 0x0000000000007941 */ /* 0x000fea0003800000 */
.L_x_125:
        /* <DEDUP_REMOVED lines=11> */
.L_x_128:
[----:B------:R-:W-:Y:S05]  /*5030*/  BSYNC B0 ;  /* 0x0000000000007941 */ /* 0x000fea0003800000 */
.L_x_127:
        /* <DEDUP_REMOVED lines=14> */
.L_x_130:
[----:B------:R-:W-:Y:S05]  /*5120*/  BSYNC B0 ;  /* 0x0000000000007941 */ /* 0x000fea0003800000 */
.L_x_129:
        /* <DEDUP_REMOVED lines=14> */
.L_x_132:
[----:B------:R-:W-:Y:S05]  /*5210*/  BSYNC B0 ;  /* 0x0000000000007941 */ /* 0x000fea0003800000 */
.L_x_131:
        /* <DEDUP_REMOVED lines=11> */
.L_x_134:
[----:B------:R-:W-:Y:S05]  /*52d0*/  BSYNC B0 ;  /* 0x0000000000007941 */ /* 0x000fea0003800000 */
.L_x_133:
        /* <DEDUP_REMOVED lines=11> */
.L_x_136:
[----:B------:R-:W-:Y:S05]  /*5390*/  BSYNC B0 ;  /* 0x0000000000007941 */ /* 0x000fea0003800000 */
.L_x_135:
[----:B-----5:R-:W-:Y:S01]  /*53a0*/  HADD2.F32 R3, -RZ, R4.H0_H0 ;  /* 0x20000004ff037230 */ /* 0x020fe20000004100 */
[----:B------:R-:W-:Y:S01]  /*53b0*/  ISETP.GT.AND P3, PT, R7, 0x70, PT ;  /* 0x000000700700780c */ /* 0x000fe20003f64270 */
[----:B------:R-:W-:Y:S01]  /*53c0*/  @P0 IMAD.MOV.U32 R16, RZ, RZ, R162 ;  /* 0x000000ffff100224 */ /* 0x000fe200078e00a2 */
[----:B------:R-:W-:Y:S01]  /*53d0*/  BSSY B0, `(.L_x_137) ;  /* 0x0000009000007945 */ /* 0x000fe20003800000 */
[----:B------:R-:W-:Y:S02]  /*53e0*/  @P0 IMAD.MOV.U32 R17, RZ, RZ, R163 ;  /* 0x000000ffff110224 */ /* 0x000fe400078e00a3 */
[----:B------:R-:W-:-:S04]  /*53f0*/  FMUL R6, R3, R2 ;  /* 0x0000000203067220 */ /* 0x000fc80000400000 */
[----:B------:R-:W-:-:S05]  /*5400*/  FFMA R6, R143, R0, R6 ;  /* 0x000000008f067223 */ /* 0x000fca0000000006 */
[----:B------:R-:W-:-:S05]  /*5410*/  F2FP.F16.F32.PACK_AB R6, RZ, R6 ;  /* 0x00000006ff06723e */ /* 0x000fca00000000ff */
[----:B------:R0:W-:Y:S01]  /*5420*/  @P0 STG.E.U16 desc[UR12][R16.64+0xd2], R6 ;  /* 0x0000d20610000986 */ /* 0x0001e2000c10150c */
[----:B------:R-:W-:-:S13]  /*5430*/  ISETP.GT.AND P0, PT, R5, RZ, P3 ;  /* 0x000000ff0500720c */ /* 0x000fda0001f04270 */
[----:B0-----:R-:W-:Y:S05]  /*5440*/  @!P0 BRA `(.L_x_138) ;  /* 0x0000000000048947 */ /* 0x001fea0003800000 */
[----:B------:R0:W5:Y:S02]  /*5450*/  LDG.E.LTC128B.U16 R4, desc[UR12][R152.64+0xe0] ;  /* 0x0000e00c98047981 */ /* 0x000164000c1e1520 */
.L_x_138:
[----:B------:R-:W-:Y:S05]  /*5460*/  BSYNC B0 ;  /* 0x0000000000007941 */ /* 0x000fea0003800000 */
.L_x_137:
        /* <DEDUP_REMOVED lines=12> */
.L_x_140:
[----:B------:R-:W-:Y:S05]  /*5530*/  BSYNC B0 ;  /* 0x0000000000007941 */ /* 0x000fea0003800000 */
.L_x_139:
        /* <DEDUP_REMOVED lines=11> */
.L_x_142:
[----:B------:R-:W-:Y:S05]  /*55f0*/  BSYNC B0 ;  /* 0x0000000000007941 */ /* 0x000fea0003800000 */
.L_x_141:
        /* <DEDUP_REMOVED lines=11> */
.L_x_144:
[----:B------:R-:W-:Y:S05]  /*56b0*/  BSYNC B0 ;  /* 0x0000000000007941 */ /* 0x000fea0003800000 */
.L_x_143:
        /* <DEDUP_REMOVED lines=12> */
.L_x_146:
[----:B------:R-:W-:Y:S05]  /*5780*/  BSYNC B0 ;  /* 0x0000000000007941 */ /* 0x000fea0003800000 */
.L_x_145:
[----:B-----5:R-:W-:Y:S01]  /*5790*/  HADD2.F32 R3, -RZ, R4.H0_H0 ;  /* 0x20000004ff037230 */ /* 0x020fe20000004100 */
[----:B------:R-:W-:Y:S04]  /*57a0*/  BSSY B0, `(.L_x_147) ;  /* 0x000000b000007945 */ /* 0x000fe80003800000 */
[----:B------:R-:W-:-:S04]  /*57b0*/  FMUL R3, R3, R2 ;  /* 0x0000000203037220 */ /* 0x000fc80000400000 */
[----:B------:R-:W-:-:S05]  /*57c0*/  FFMA R3, R148, R0, R3 ;  /* 0x0000000094037223 */ /* 0x000fca0000000003 */
[----:B------:R-:W-:-:S05]  /*57d0*/  F2FP.F16.F32.PACK_AB R3, RZ, R3 ;  /* 0x00000003ff03723e */ /* 0x000fca00000000ff */
[----:B------:R0:W-:Y:S01]  /*57e0*/  @P0 STG.E.U16 desc[UR12][R22.64+0xf0], R3 ;  /* 0x0000f00316000986 */ /* 0x0001e2000c10150c */
[----:B------:R-:W-:-:S05]  /*57f0*/  IADD3 R16, P0, R21, R22, RZ ;  /* 0x0000001615107210 */ /* 0x000fca0007f1e0ff */
[----:B------:R-:W-:Y:S01]  /*5800*/  IMAD.X R17, R93, 0x1, R23, P0 ;  /* 0x000000015d117824 */ /* 0x000fe200000e0617 */
[----:B------:R-:W-:-:S04]  /*5810*/  ISETP.GT.AND P0, PT, R7, 0x79, PT ;  /* 0x000000790700780c */ /* 0x000fc80003f04270 */
[----:B------:R-:W-:-:S13]  /*5820*/  ISETP.GT.AND P4, PT, R5, RZ, P0 ;  /* 0x000000ff0500720c */ /* 0x000fda0000784270 */
[----:B0-----:R-:W-:Y:S05]  /*5830*/  @!P4 BRA `(.L_x_148) ;  /* 0x000000000004c947 */ /* 0x001fea0003800000 */
[----:B------:R0:W5:Y:S02]  /*5840*/  LDG.E.LTC128B.U16 R4, desc[UR12][R152.64+0xf2] ;  /* 0x0000f20c98047981 */ /* 0x000164000c1e1520 */
.L_x_148:
[----:B------:R-:W-:Y:S05]  /*5850*/  BSYNC B0 ;  /* 0x0000000000007941 */ /* 0x000fea0003800000 */
.L_x_147:
[----:B-----5:R-:W-:Y:S01]  /*5860*/  HADD2.F32 R3, -RZ, R4.H0_H0 ;  /* 0x20000004ff037230 */ /* 0x020fe20000004100 */
[----:B------:R-:W-:Y:S04]  /*5870*/  BSSY B0, `(.L_x_149) ;  /* 0x0000008000007945 */ /* 0x000fe80003800000 */
[----:B------:R-:W-:-:S04]  /*5880*/  FMUL R6, R3, R2 ;  /* 0x0000000203067220 */ /* 0x000fc80000400000 */
[----:B------:R-:W-:-:S05]  /*5890*/  FFMA R6, R149, R0, R6 ;  /* 0x0000000095067223 */ /* 0x000fca0000000006 */
[----:B------:R-:W-:-:S05]  /*58a0*/  F2FP.F16.F32.PACK_AB R6, RZ, R6 ;  /* 0x00000006ff06723e */ /* 0x000fca00000000ff */
[----:B------:R0:W-:Y:S01]  /*58b0*/  @P4 STG.E.U16 desc[UR12][R22.64+0xf2], R6 ;  /* 0x0000f20616004986 */ /* 0x0001e2000c10150c */
[----:B------:R-:W-:-:S13]  /*58c0*/  ISETP.GT.AND P4, PT, R5, 0x8, P1 ;  /* 0x000000080500780c */ /* 0x000fda0000f84270 */
[----:B0-----:R-:W-:Y:S05]  /*58d0*/  @!P4 BRA `(.L_x_150) ;  /* 0x000000000004c947 */ /* 0x001fea0003800000 */
[----:B------:R0:W5:Y:S02]  /*58e0*/  LDG.E.LTC128B.U16 R4, desc[UR12][R156.64+0xf0] ;  /* 0x0000f00c9c047981 */ /* 0x000164000c1e1520 */
.L_x_150:
[----:B------:R-:W-:Y:S05]  /*58f0*/  BSYNC B0 ;  /* 0x0000000000007941 */ /* 0x000fea0003800000 */
.L_x_149:
        /* <DEDUP_REMOVED lines=11> */
.L_x_152:
[----:B------:R-:W-:Y:S05]  /*59b0*/  BSYNC B0 ;  /* 0x0000000000007941 */ /* 0x000fea0003800000 */
.L_x_151:
[----:B-----5:R-:W-:-:S05]  /*59c0*/  HADD2.F32 R3, -RZ, R4.H0_H0 ;  /* 0x20000004ff037230 */ /* 0x020fca0000004100 */
[----:B------:R-:W-:-:S04]  /*59d0*/  FMUL R6, R3, R2 ;  /* 0x0000000203067220 */ /* 0x000fc80000400000 */
[----:B------:R-:W-:-:S05]  /*59e0*/  FFMA R6, R151, R0, R6 ;  /* 0x0000000097067223 */ /* 0x000fca0000000006 */
[----:B------:R-:W-:-:S05]  /*59f0*/  F2FP.F16.F32.PACK_AB R6, RZ, R6 ;  /* 0x00000006ff06723e */ /* 0x000fca00000000ff */
[----:B------:R0:W-:Y:S01]  /*5a00*/  @P4 STG.E.U16 desc[UR12][R162.64+0xf2], R6 ;  /* 0x0000f206a2004986 */ /* 0x0001e2000c10150c */
[----:B------:R-:W-:-:S13]  /*5a10*/  ISETP.GT.AND P4, PT, R5, 0x40, P5 ;  /* 0x000000400500780c */ /* 0x000fda0002f84270 */
[----:B------:R-:W2:Y:S01]  /*5a20*/  @P4 LDG.E.LTC128B.U16 R4, desc[UR12][R18.64] ;  /* 0x0000000c12044981 */ /* 0x000ea2000c1e1520 */
[----:B------:R-:W-:Y:S01]  /*5a30*/  BSSY B0, `(.L_x_153) ;  /* 0x000000a000007945 */ /* 0x000fe20003800000 */
[----:B--2---:R-:W-:-:S05]  /*5a40*/  HADD2.F32 R3, -RZ, R4.H0_H0 ;  /* 0x20000004ff037230 */ /* 0x004fca0000004100 */
[----:B------:R-:W-:-:S04]  /*5a50*/  FMUL R3, R3, R2 ;  /* 0x0000000203037220 */ /* 0x000fc80000400000 */
[----:B------:R-:W-:-:S05]  /*5a60*/  FFMA R3, R24, R0, R3 ;  /* 0x0000000018037223 */ /* 0x000fca0000000003 */
[----:B------:R-:W-:-:S05]  /*5a70*/  F2FP.F16.F32.PACK_AB R3, RZ, R3 ;  /* 0x00000003ff03723e */ /* 0x000fca00000000ff */
[----:B------:R0:W-:Y:S01]  /*5a80*/  @P4 STG.E.U16 desc[UR12][R16.64], R3 ;  /* 0x0000000310004986 */ /* 0x0001e2000c10150c */
[----:B------:R-:W-:-:S04]  /*5a90*/  LOP3.LUT P4, RZ, R88, 0x2, RZ, 0xc0, !PT ;  /* 0x0000000258ff7812 */ /* 0x000fc8000788c0ff */
[----:B------:R-:W-:-:S13]  /*5aa0*/  ISETP.GT.AND P4, PT, R5, 0x40, P4 ;  /* 0x000000400500780c */ /* 0x000fda0002784270 */
[----:B0-----:R-:W-:Y:S05]  /*5ab0*/  @!P4 BRA `(.L_x_154) ;  /* 0x000000000004c947 */ /* 0x001fea0003800000 */
[----:B------:R0:W5:Y:S02]  /*5ac0*/  LDG.E.LTC128B.U16 R4, desc[UR12][R12.64+0x2] ;  /* 0x0000020c0c047981 */ /* 0x000164000c1e1520 */
.L_x_154:
[----:B------:R-:W-:Y:S05]  /*5ad0*/  BSYNC B0 ;  /* 0x0000000000007941 */ /* 0x000fea0003800000 */
.L_x_153:
[----:B-----5:R-:W-:Y:S01]  /*5ae0*/  HADD2.F32 R3, -RZ, R4.H0_H0 ;  /* 0x20000004ff037230 */ /* 0x020fe20000004100 */
[----:B------:R-:W-:Y:S01]  /*5af0*/  ISETP.GT.AND P5, PT, R5, 0x48, P5 ;  /* 0x000000480500780c */ /* 0x000fe20002fa4270 */
[----:B------:R-:W-:Y:S03]  /*5b00*/  BSSY B0, `(.L_x_155) ;  /* 0x000000a000007945 */ /* 0x000fe60003800000 */
[----:B------:R-:W-:-:S04]  /*5b10*/  FMUL R6, R3, R2 ;  /* 0x0000000203067220 */ /* 0x000fc80000400000 */
[----:B------:R-:W-:-:S05]  /*5b20*/  FFMA R6, R25, R0, R6 ;  /* 0x0000000019067223 */ /* 0x000fca0000000006 */
[----:B------:R-:W-:-:S04]  /*5b30*/  F2FP.F16.F32.PACK_AB R6, RZ, R6 ;  /* 0x00000006ff06723e */ /* 0x000fc800000000ff */
[----:B------:R-:W-:-:S05]  /*5b40*/  PRMT R3, R6, 0x7610, R3 ;  /* 0x0000761006037816 */ /* 0x000fca0000000003 */
[----:B------:R2:W-:Y:S01]  /*5b50*/  @P4 STG.E.U16 desc[UR12][R16.64+0x2], R3 ;  /* 0x0000020310004986 */ /* 0x0005e2000c10150c */
[----:B------:R-:W-:-:S05]  /*5b60*/  IADD3 R6, P4, R16, R89, RZ ;  /* 0x0000005910067210 */ /* 0x000fca0007f9e0ff */
[----:B------:R-:W-:Y:S01]  /*5b70*/  IMAD.X R7, R17, 0x1, R159, P4 ;  /* 0x0000000111077824 */ /* 0x000fe200020e069f */
[----:B------:R-:W-:Y:S07]  /*5b80*/  @!P5 BRA `(.L_x_156) ;  /* 0x000000000004d947 */ /* 0x000fee0003800000 */
[----:B------:R0:W5:Y:S02]  /*5b90*/  LDG.E.LTC128B.U16 R4, desc[UR12][R14.64] ;  /* 0x0000000c0e047981 */ /* 0x000164000c1e1520 */
.L_x_156:
[----:B------:R-:W-:Y:S05]  /*5ba0*/  BSYNC B0 ;  /* 0x0000000000007941 */ /* 0x000fea0003800000 */
.L_x_155:
[----:B--2--5:R-:W-:Y:S01]  /*5bb0*/  HADD2.F32 R3, -RZ, R4.H0_H0 ;  /* 0x20000004ff037230 */ /* 0x024fe20000004100 */
[----:B0-----:R-:W-:Y:S01]  /*5bc0*/  IADD3 R14, P4, R89, R16, RZ ;  /* 0x00000010590e7210 */ /* 0x001fe20007f9e0ff */
[----:B------:R-:W-:Y:S03]  /*5bd0*/  BSSY B0, `(.L_x_157) ;  /* 0x000000a000007945 */ /* 0x000fe60003800000 */
[----:B------:R-:W-:Y:S01]  /*5be0*/  FMUL R3, R3, R2 ;  /* 0x0000000203037220 */ /* 0x000fe20000400000 */
[----:B------:R-:W-:-:S03]  /*5bf0*/  IMAD.X R15, R159, 0x1, R17, P4 ;  /* 0x000000019f0f7824 */ /* 0x000fc600020e0611 */
[----:B------:R-:W-:-:S05]  /*5c00*/  FFMA R3, R26, R0, R3 ;  /* 0x000000001a037223 */ /* 0x000fca0000000003 */
[----:B------:R-:W-:-:S05]  /*5c10*/  F2FP.F16.F32.PACK_AB R3, RZ, R3 ;  /* 0x00000003ff03723e */ /* 0x000fca00000000ff */
[----:B------:R0:W-:Y:S01]  /*5c20*/  @P5 STG.E.U16 desc[UR12][R6.64], R3 ;  /* 0x0000000306005986 */ /* 0x0001e2000c10150c */
[----:B------:R-:W-:-:S04]  /*5c30*/  LOP3.LUT P5, RZ, R88, 0x2, RZ, 0xc0, !PT ;  /* 0x0000000258ff7812 */ /* 0x000fc800078ac0ff */
[----:B------:R-:W-:-:S13]  /*5c40*/  ISETP.GT.AND P4, PT, R5, 0x48, P5 ;  /* 0x000000480500780c */ /* 0x000fda0002f84270 */
[----:B0-----:R-:W-:Y:S05]  /*5c50*/  @!P4 BRA `(.L_x_158) ;  /* 0x000000000004c947 */ /* 0x001fea0003800000 */
[----:B------:R0:W5:Y:S02]  /*5c60*/  LDG.E.LTC128B.U16 R4, desc[UR12][R10.64+0x2] ;  /* 0x0000020c0a047981 */ /* 0x000164000c1e1520 */
.L_x_158:
[----:B------:R-:W-:Y:S05]  /*5c70*/  BSYNC B0 ;  /* 0x0000000000007941 */ /* 0x000fea0003800000 */
.L_x_157:
[----:B-----5:R-:W-:Y:S01]  /*5c80*/  HADD2.F32 R3, -RZ, R4.H0_H0 ;  /* 0x20000004ff037230 */ /* 0x020fe20000004100 */
[----:B------:R-:W-:Y:S01]  /*5c90*/  LOP3.LUT P5, RZ, R88, 0x4, RZ, 0xc0, !PT ;  /* 0x0000000458ff7812 */ /* 0x000fe200078ac0ff */
[----:B------:R-:W-:Y:S03]  /*5ca0*/  BSSY B0, `(.L_x_159) ;  /* 0x0000008000007945 */ /* 0x000fe60003800000 */
[----:B------:R-:W-:-:S04]  /*5cb0*/  FMUL R18, R3, R2 ;  /* 0x0000000203127220 */ /* 0x000fc80000400000 */
[----:B------:R-:W-:-:S05]  /*5cc0*/  FFMA R18, R27, R0, R18 ;  /* 0x000000001b127223 */ /* 0x000fca0000000012 */
[----:B------:R-:W-:-:S05]  /*5cd0*/  F2FP.F16.F32.PACK_AB R18, RZ, R18 ;  /* 0x00000012ff12723e */ /* 0x000fca00000000ff */
[----:B------:R2:W-:Y:S01]  /*5ce0*/  @P4 STG.E.U16 desc[UR12][R6.64+0x2], R18 ;  /* 0x0000021206004986 */ /* 0x0005e2000c10150c */
[----:B------:R-:W-:-:S13]  /*5cf0*/  ISETP.GT.AND P4, PT, R5, 0x40, P5 ;  /* 0x000000400500780c */ /* 0x000fda0002f84270 */
[----:B--2---:R-:W-:Y:S05]  /*5d00*/  @!P4 BRA `(.L_x_160) ;  /* 0x000000000004c947 */ /* 0x004fea0003800000 */
[----:B------:R2:W5:Y:S02]  /*5d10*/  LDG.E.LTC128B.U16 R4, desc[UR12][R12.64+0x10] ;  /* 0x0000100c0c047981 */ /* 0x000564000c1e1520 */
.L_x_160:
[----:B------:R-:W-:Y:S05]  /*5d20*/  BSYNC B0 ;  /* 0x0000000000007941 */ /* 0x000fea0003800000 */
.L_x_159:
        /* <DEDUP_REMOVED lines=8> */
[----:B0-----:R-:W-:Y:S05]  /*5db0*/  @!P4 BRA `(.L_x_162) ;  /* 0x000000000004c947 */ /* 0x001fea0003800000 */
[----:B------:R0:W5:Y:S02]  /*5dc0*/  LDG.E.LTC128B.U16 R4, desc[UR12][R12.64+0x12] ;  /* 0x0000120c0c047981 */ /* 0x000164000c1e1520 */
.L_x_162:
[----:B------:R-:W-:Y:S05]  /*5dd0*/  BSYNC B0 ;  /* 0x0000000000007941 */ /* 0x000fea0003800000 */
.L_x_161:
[----:B-----5:R-:W-:Y:S01]  /*5de0*/  HADD2.F32 R3, -RZ, R4.H0_H0 ;  /* 0x20000004ff037230 */ /* 0x020fe20000004100 */
[----:B------:R-:W-:Y:S04]  /*5df0*/  BSSY B0, `(.L_x_163) ;  /* 0x0000009000007945 */ /* 0x000fe80003800000 */
        /* <DEDUP_REMOVED lines=8> */
.L_x_164:
[----:B------:R-:W-:Y:S05]  /*5e80*/  BSYNC B0 ;  /* 0x0000000000007941 */ /* 0x000fea0003800000 */
.L_x_163:
        /* <DEDUP_REMOVED lines=9> */
.L_x_166:
[----:B------:R-:W-:Y:S05]  /*5f20*/  BSYNC B0 ;  /* 0x0000000000007941 */ /* 0x000fea0003800000 */
.L_x_165:
        /* <DEDUP_REMOVED lines=10> */
.L_x_168:
[----:B------:R-:W-:Y:S05]  /*5fd0*/  BSYNC B0 ;  /* 0x0000000000007941 */ /* 0x000fea0003800000 */
.L_x_167:
        /* <DEDUP_REMOVED lines=10> */
.L_x_170:
[----:B------:R-:W-:Y:S05]  /*6080*/  BSYNC B0 ;  /* 0x0000000000007941 */ /* 0x000fea0003800000 */
.L_x_169:
        /* <DEDUP_REMOVED lines=10> */
.L_x_172:
[----:B------:R-:W-:Y:S05]  /*6130*/  BSYNC B0 ;  /* 0x0000000000007941 */ /* 0x000fea0003800000 */
.L_x_171:
        /* <DEDUP_REMOVED lines=11> */
.L_x_174:
[----:B------:R-:W-:Y:S05]  /*61f0*/  BSYNC B0 ;  /* 0x0000000000007941 */ /* 0x000fea0003800000 */
.L_x_173:
[----:B-----5:R-:W-:Y:S01]  /*6200*/  HADD2.F32 R3, -RZ, R4.H0_H0 ;  /* 0x20000004ff037230 */ /* 0x020fe20000004100 */
[----:B------:R-:W-:Y:S01]  /*6210*/  LOP3.LUT P5, RZ, R88, 0x4000000, RZ, 0xc0, !PT ;  /* 0x0400000058ff7812 */ /* 0x000fe200078ac0ff */
[----:B------:R-:W-:Y:S01]  /*6220*/  @P4 IMAD.MOV.U32 R7, RZ, RZ, R9 ;  /* 0x000000ffff074224 */ /* 0x000fe200078e0009 */
[----:B------:R-:W-:Y:S02]  /*6230*/  BSSY B0, `(.L_x_175) ;  /* 0x000000a000007945 */ /* 0x000fe40003800000 */
        /* <DEDUP_REMOVED lines=9> */
.L_x_176:
[----:B------:R-:W-:Y:S05]  /*62d0*/  BSYNC B0 ;  /* 0x0000000000007941 */ /* 0x000fea0003800000 */
.L_x_175:
        /* <DEDUP_REMOVED lines=10> */
.L_x_178:
[----:B------:R-:W-:Y:S05]  /*6380*/  BSYNC B0 ;  /* 0x0000000000007941 */ /* 0x000fea0003800000 */
.L_x_177:
        /* <DEDUP_REMOVED lines=10> */
.L_x_180:
[----:B------:R-:W-:Y:S05]  /*6430*/  BSYNC B0 ;  /* 0x0000000000007941 */ /* 0x000fea0003800000 */
.L_x_179:
        /* <DEDUP_REMOVED lines=11> */
.L_x_182:
[----:B------:R-:W-:Y:S05]  /*64f0*/  BSYNC B0 ;  /* 0x0000000000007941 */ /* 0x000fea0003800000 */
.L_x_181:
        /* <DEDUP_REMOVED lines=13> */
.L_x_184:
[----:B------:R-:W-:Y:S05]  /*65d0*/  BSYNC B0 ;  /* 0x0000000000007941 */ /* 0x000fea0003800000 */
.L_x_183:
        /* <DEDUP_REMOVED lines=10> */
.L_x_186:
[----:B------:R-:W-:Y:S05]  /*6680*/  BSYNC B0 ;  /* 0x0000000000007941 */ /* 0x000fea0003800000 */
.L_x_185:
        /* <DEDUP_REMOVED lines=10> */
.L_x_188:
[----:B------:R-:W-:Y:S05]  /*6730*/  BSYNC B0 ;  /* 0x0000000000007941 */ /* 0x000fea0003800000 */
.L_x_187:
        /* <DEDUP_REMOVED lines=11> */
.L_x_190:
[----:B------:R-:W-:Y:S05]  /*67f0*/  BSYNC B0 ;  /* 0x0000000000007941 */ /* 0x000fea0003800000 */
.L_x_189:
        /* <DEDUP_REMOVED lines=13> */
.L_x_192:
[----:B------:R-:W-:Y:S05]  /*68d0*/  BSYNC B0 ;  /* 0x0000000000007941 */ /* 0x000fea0003800000 */
.L_x_191:
        /* <DEDUP_REMOVED lines=10> */
.L_x_194:
[----:B------:R-:W-:Y:S05]  /*6980*/  BSYNC B0 ;  /* 0x0000000000007941 */ /* 0x000fea0003800000 */
.L_x_193:
        /* <DEDUP_REMOVED lines=10> */
.L_x_196:
[----:B------:R-:W-:Y:S05]  /*6a30*/  BSYNC B0 ;  /* 0x0000000000007941 */ /* 0x000fea0003800000 */
.L_x_195:
        /* <DEDUP_REMOVED lines=11> */
.L_x_198:
[----:B------:R-:W-:Y:S05]  /*6af0*/  BSYNC B0 ;  /* 0x0000000000007941 */ /* 0x000fea0003800000 */
.L_x_197:
        /* <DEDUP_REMOVED lines=13> */
.L_x_200:
[----:B------:R-:W-:Y:S05]  /*6bd0*/  BSYNC B0 ;  /* 0x0000000000007941 */ /* 0x000fea0003800000 */
.L_x_199:
        /* <DEDUP_REMOVED lines=10> */
.L_x_202:
[----:B------:R-:W-:Y:S05]  /*6c80*/  BSYNC B0 ;  /* 0x0000000000007941 */ /* 0x000fea0003800000 */
.L_x_201:
        /* <DEDUP_REMOVED lines=10> */
.L_x_204:
[----:B------:R-:W-:Y:S05]  /*6d30*/  BSYNC B0 ;  /* 0x0000000000007941 */ /* 0x000fea0003800000 */
.L_x_203:
        /* <DEDUP_REMOVED lines=11> */
.L_x_206:
[----:B------:R-:W-:Y:S05]  /*6df0*/  BSYNC B0 ;  /* 0x0000000000007941 */ /* 0x000fea0003800000 */
.L_x_205:
        /* <DEDUP_REMOVED lines=13> */
.L_x_208:
[----:B------:R-:W-:Y:S05]  /*6ed0*/  BSYNC B0 ;  /* 0x0000000000007941 */ /* 0x000fea0003800000 */
.L_x_207:
        /* <DEDUP_REMOVED lines=10> */
.L_x_210:
[----:B------:R-:W-:Y:S05]  /*6f80*/  BSYNC B0 ;  /* 0x0000000000007941 */ /* 0x000fea0003800000 */
.L_x_209:
        /* <DEDUP_REMOVED lines=10> */
.L_x_212:
[----:B------:R-:W-:Y:S05]  /*7030*/  BSYNC B0 ;  /* 0x0000000000007941 */ /* 0x000fea0003800000 */
.L_x_211:
        /* <DEDUP_REMOVED lines=11> */
.L_x_214:
[----:B------:R-:W-:Y:S05]  /*70f0*/  BSYNC B0 ;  /* 0x0000000000007941 */ /* 0x000fea0003800000 */
.L_x_213:
        /* <DEDUP_REMOVED lines=13> */
.L_x_216:
[----:B------:R-:W-:Y:S05]  /*71d0*/  BSYNC B0 ;  /* 0x0000000000007941 */ /* 0x000fea0003800000 */
.L_x_215:
        /* <DEDUP_REMOVED lines=10> */
.L_x_218:
[----:B------:R-:W-:Y:S05]  /*7280*/  BSYNC B0 ;  /* 0x0000000000007941 */ /* 0x000fea0003800000 */
.L_x_217:
        /* <DEDUP_REMOVED lines=10> */
.L_x_220:
[----:B------:R-:W-:Y:S05]  /*7330*/  BSYNC B0 ;  /* 0x0000000000007941 */ /* 0x000fea0003800000 */
.L_x_219:
        /* <DEDUP_REMOVED lines=11> */
.L_x_222:
[----:B------:R-:W-:Y:S05]  /*73f0*/  BSYNC B0 ;  /* 0x0000000000007941 */ /* 0x000fea0003800000 */
.L_x_221:
        /* <DEDUP_REMOVED lines=13> */
.L_x_224:
[----:B------:R-:W-:Y:S05]  /*74d0*/  BSYNC B0 ;  /* 0x0000000000007941 */ /* 0x000fea0003800000 */
.L_x_223:
        /* <DEDUP_REMOVED lines=10> */
.L_x_226:
[----:B------:R-:W-:Y:S05]  /*7580*/  BSYNC B0 ;  /* 0x0000000000007941 */ /* 0x000fea0003800000 */
.L_x_225:
        /* <DEDUP_REMOVED lines=10> */
.L_x_228:
[----:B------:R-:W-:Y:S05]  /*7630*/  BSYNC B0 ;  /* 0x0000000000007941 */ /* 0x000fea0003800000 */
.L_x_227:
        /* <DEDUP_REMOVED lines=11> */
.L_x_230:
[----:B------:R-:W-:Y:S05]  /*76f0*/  BSYNC B0 ;  /* 0x0000000000007941 */ /* 0x000fea0003800000 */
.L_x_229:
        /* <DEDUP_REMOVED lines=13> */
.L_x_232:
[----:B------:R-:W-:Y:S05]  /*77d0*/  BSYNC B0 ;  /* 0x0000000000007941 */ /* 0x000fea0003800000 */
.L_x_231:
        /* <DEDUP_REMOVED lines=10> */
.L_x_234:
[----:B------:R-:W-:Y:S05]  /*7880*/  BSYNC B0 ;  /* 0x0000000000007941 */ /* 0x000fea0003800000 */
.L_x_233:
        /* <DEDUP_REMOVED lines=10> */
.L_x_236:
[----:B------:R-:W-:Y:S05]  /*7930*/  BSYNC B0 ;  /* 0x0000000000007941 */ /* 0x000fea0003800000 */
.L_x_235:
        /* <DEDUP_REMOVED lines=11> */
.L_x_238:
[----:B------:R-:W-:Y:S05]  /*79f0*/  BSYNC B0 ;  /* 0x0000000000007941 */ /* 0x000fea0003800000 */
.L_x_237:
        /* <DEDUP_REMOVED lines=13> */
.L_x_240:
[----:B------:R-:W-:Y:S05]  /*7ad0*/  BSYNC B0 ;  /* 0x0000000000007941 */ /* 0x000fea0003800000 */
.L_x_239:
        /* <DEDUP_REMOVED lines=10> */
.L_x_242:
[----:B------:R-:W-:Y:S05]  /*7b80*/  BSYNC B0 ;  /* 0x0000000000007941 */ /* 0x000fea0003800000 */
.L_x_241:
        /* <DEDUP_REMOVED lines=10> */
.L_x_244:
[----:B------:R-:W-:Y:S05]  /*7c30*/  BSYNC B0 ;  /* 0x0000000000007941 */ /* 0x000fea0003800000 */
.L_x_243:
        /* <DEDUP_REMOVED lines=11> */
.L_x_246:
[----:B------:R-:W-:Y:S05]  /*7cf0*/  BSYNC B0 ;  /* 0x0000000000007941 */ /* 0x000fea0003800000 */
.L_x_245:
        /* <DEDUP_REMOVED lines=13> */
.L_x_248:
[----:B------:R-:W-:Y:S05]  /*7dd0*/  BSYNC B0 ;  /* 0x0000000000007941 */ /* 0x000fea0003800000 */
.L_x_247:
        /* <DEDUP_REMOVED lines=10> */
.L_x_250:
[----:B------:R-:W-:Y:S05]  /*7e80*/  BSYNC B0 ;  /* 0x0000000000007941 */ /* 0x000fea0003800000 */
.L_x_249:
        /* <DEDUP_REMOVED lines=10> */
.L_x_252:
[----:B------:R-:W-:Y:S05]  /*7f30*/  BSYNC B0 ;  /* 0x0000000000007941 */ /* 0x000fea0003800000 */
.L_x_251:
        /* <DEDUP_REMOVED lines=11> */
.L_x_254:
[----:B------:R-:W-:Y:S05]  /*7ff0*/  BSYNC B0 ;  /* 0x0000000000007941 */ /* 0x000fea0003800000 */
.L_x_253:
        /* <DEDUP_REMOVED lines=13> */
.L_x_256:
[----:B------:R-:W-:Y:S05]  /*80d0*/  BSYNC B0 ;  /* 0x0000000000007941 */ /* 0x000fea0003800000 */
.L_x_255:
        /* <DEDUP_REMOVED lines=9> */
.L_x_258:
[----:B------:R-:W-:Y:S05]  /*8170*/  BSYNC B0 ;  /* 0x0000000000007941 */ /* 0x000fea0003800000 */
.L_x_257:
[----:B-----5:R-:W-:Y:S01]  /*8180*/  HADD2.F32 R3, -RZ, R4.H0_H0 ;  /* 0x20000004ff037230 */ /* 0x020fe20000004100 */
[----:B------:R-:W-:Y:S01]  /*8190*/  ISETP.GT.AND P5, PT, R5, 0x48, P5 ;  /* 0x000000480500780c */ /* 0x000fe20002fa4270 */
[----:B------:R-:W-:Y:S03]  /*81a0*/  BSSY B0, `(.L_x_259) ;  /* 0x0000007000007945 */ /* 0x000fe60003800000 */
[----:B------:R-:W-:-:S04]  /*81b0*/  FMUL R6, R3, R2 ;  /* 0x0000000203067220 */ /* 0x000fc80000400000 */
[----:B------:R-:W-:-:S05]  /*81c0*/  FFMA R6, R77, R0, R6 ;  /* 0x000000004d067223 */ /* 0x000fca0000000006 */
[----:B------:R-:W-:-:S05]  /*81d0*/  F2FP.F16.F32.PACK_AB R6, RZ, R6 ;  /* 0x00000006ff06723e */ /* 0x000fca00000000ff */
[----:B------:R0:W-:Y:S01]  /*81e0*/  @P4 STG.E.U16 desc[UR12][R16.64+0xd2], R6 ;  /* 0x0000d20610004986 */ /* 0x0001e2000c10150c */
[----:B------:R-:W-:Y:S05]  /*81f0*/  @!P5 BRA `(.L_x_260) ;  /* 0x000000000004d947 */ /* 0x000fea0003800000 */
[----:B------:R0:W5:Y:S02]  /*8200*/  LDG.E.LTC128B.U16 R4, desc[UR12][R10.64+0xd0] ;  /* 0x0000d00c0a047981 */ /* 0x000164000c1e1520 */
.L_x_260:
[----:B------:R-:W-:Y:S05]  /*8210*/  BSYNC B0 ;  /* 0x0000000000007941 */ /* 0x000fea0003800000 */
.L_x_259:
[----:B-----5:R-:W-:Y:S01]  /*8220*/  HADD2.F32 R3, -RZ, R4.H0_H0 ;  /* 0x20000004ff037230 */ /* 0x020fe20000004100 */
[----:B------:R-:W-:Y:S01]  /*8230*/  ISETP.GT.AND P4, PT, R5, 0x48, P6 ;  /* 0x000000480500780c */ /* 0x000fe20003784270 */
[----:B0-----:R-:W-:Y:S01]  /*8240*/  @P5 IMAD.MOV.U32 R6, RZ, RZ, R8 ;  /* 0x000000ffff065224 */ /* 0x001fe200078e0008 */
[----:B------:R-:W-:Y:S01]  /*8250*/  BSSY B0, `(.L_x_261) ;  /* 0x0000008000007945 */ /* 0x000fe20003800000 */
[----:B------:R-:W-:Y:S02]  /*8260*/  @P5 IMAD.MOV.U32 R7, RZ, RZ, R9 ;  /* 0x000000ffff075224 */ /* 0x000fe400078e0009 */
[----:B------:R-:W-:-:S04]  /*8270*/  FMUL R3, R3, R2 ;  /* 0x0000000203037220 */ /* 0x000fc80000400000 */
[----:B------:R-:W-:-:S05]  /*8280*/  FFMA R3, R78, R0, R3 ;  /* 0x000000004e037223 */ /* 0x000fca0000000003 */
[----:B------:R-:W-:-:S05]  /*8290*/  F2FP.F16.F32.PACK_AB R3, RZ, R3 ;  /* 0x00000003ff03723e */ /* 0x000fca00000000ff */
[----:B------:R0:W-:Y:S01]  /*82a0*/  @P5 STG.E.U16 desc[UR12][R6.64+0xd0], R3 ;  /* 0x0000d00306005986 */ /* 0x0001e2000c10150c */
[----:B------:R-:W-:Y:S05]  /*82b0*/  @!P4 BRA `(.L_x_262) ;  /* 0x000000000004c947 */ /* 0x000fea0003800000 */
[----:B------:R0:W5:Y:S02]  /*82c0*/  LDG.E.LTC128B.U16 R4, desc[UR12][R10.64+0xd2] ;  /* 0x0000d20c0a047981 */ /* 0x000164000c1e1520 */
.L_x_262:
[----:B------:R-:W-:Y:S05]  /*82d0*/  BSYNC B0 ;  /* 0x0000000000007941 */ /* 0x000fea0003800000 */
.L_x_261:
[----:B0----5:R-:W-:Y:S01]  /*82e0*/  HADD2.F32 R3, -RZ, R4.H0_H0 ;  /* 0x20000004ff037230 */ /* 0x021fe20000004100 */
[----:B------:R-:W-:Y:S01]  /*82f0*/  ISETP.GT.AND P5, PT, R5, 0x40, P3 ;  /* 0x000000400500780c */ /* 0x000fe20001fa4270 */
        /* <DEDUP_REMOVED lines=8> */
[----:B------:R-:W-:Y:S05]  /*8380*/  @!P5 BRA `(.L_x_264) ;  /* 0x000000000004d947 */ /* 0x000fea0003800000 */
[----:B------:R0:W5:Y:S02]  /*8390*/  LDG.E.LTC128B.U16 R4, desc[UR12][R12.64+0xe0] ;  /* 0x0000e00c0c047981 */ /* 0x000164000c1e1520 */
.L_x_264:
[----:B------:R-:W-:Y:S05]  /*83a0*/  BSYNC B0 ;  /* 0x0000000000007941 */ /* 0x000fea0003800000 */
.L_x_263:
[----:B0----5:R-:W-:Y:S01]  /*83b0*/  HADD2.F32 R3, -RZ, R4.H0_H0 ;  /* 0x20000004ff037230 */ /* 0x021fe20000004100 */
        /* <DEDUP_REMOVED lines=8> */
.L_x_266:
[----:B------:R-:W-:Y:S05]  /*8440*/  BSYNC B0 ;  /* 0x0000000000007941 */ /* 0x000fea0003800000 */
.L_x_265:
        /* <DEDUP_REMOVED lines=9> */
.L_x_268:
[----:B------:R-:W-:Y:S05]  /*84e0*/  BSYNC B0 ;  /* 0x0000000000007941 */ /* 0x000fea0003800000 */
.L_x_267:
        /* <DEDUP_REMOVED lines=11> */
.L_x_270:
[----:B------:R-:W-:Y:S05]  /*85a0*/  BSYNC B0 ;  /* 0x0000000000007941 */ /* 0x000fea0003800000 */
.L_x_269:
        /* <DEDUP_REMOVED lines=12> */
.L_x_272:
[----:B------:R-:W-:Y:S05]  /*8670*/  BSYNC B0 ;  /* 0x0000000000007941 */ /* 0x000fea0003800000 */
.L_x_271:
        /* <DEDUP_REMOVED lines=9> */
.L_x_274:
[----:B------:R-:W-:Y:S05]  /*8710*/  BSYNC B0 ;  /* 0x0000000000007941 */ /* 0x000fea0003800000 */
.L_x_273:
[----:B0----5:R-:W-:Y:S01]  /*8720*/  HADD2.F32 R3, -RZ, R4.H0_H0 ;  /* 0x20000004ff037230 */ /* 0x021fe20000004100 */
[----:B------:R-:W-:Y:S01]  /*8730*/  ISETP.GT.AND P1, PT, R5, 0x48, P1 ;  /* 0x000000480500780c */ /* 0x000fe20000f24270 */
[----:B------:R-:W-:Y:S03]  /*8740*/  BSSY B0, `(.L_x_275) ;  /* 0x0000008000007945 */ /* 0x000fe60003800000 */
[----:B------:R-:W-:Y:S01]  /*8750*/  FMUL R6, R3, R2 ;  /* 0x0000000203067220 */ /* 0x000fe20000400000 */
[----:B------:R-:W-:-:S03]  /*8760*/  PRMT R3, R4, 0x7610, R3 ;  /* 0x0000761004037816 */ /* 0x000fc60000000003 */
[----:B------:R-:W-:-:S05]  /*8770*/  FFMA R6, R85, R0, R6 ;  /* 0x0000000055067223 */ /* 0x000fca0000000006 */
[----:B------:R-:W-:-:S05]  /*8780*/  F2FP.F16.F32.PACK_AB R6, RZ, R6 ;  /* 0x00000006ff06723e */ /* 0x000fca00000000ff */
[----:B------:R0:W-:Y:S01]  /*8790*/  @P2 STG.E.U16 desc[UR12][R16.64+0xf2], R6 ;  /* 0x0000f20610002986 */ /* 0x0001e2000c10150c */
[----:B------:R-:W-:Y:S05]  /*87a0*/  @!P1 BRA `(.L_x_276) ;  /* 0x0000000000049947 */ /* 0x000fea0003800000 */
[----:B------:R0:W5:Y:S02]  /*87b0*/  LDG.E.LTC128B.U16 R3, desc[UR12][R10.64+0xf0] ;  /* 0x0000f00c0a037981 */ /* 0x000164000c1e1520 */
.L_x_276:
[----:B------:R-:W-:Y:S05]  /*87c0*/  BSYNC B0 ;  /* 0x0000000000007941 */ /* 0x000fea0003800000 */
.L_x_275:
[----:B-----5:R-:W-:Y:S01]  /*87d0*/  HADD2.F32 R7, -RZ, R3.H0_H0 ;  /* 0x20000003ff077230 */ /* 0x020fe20000004100 */
[----:B------:R-:W-:Y:S01]  /*87e0*/  ISETP.GT.AND P0, PT, R5, 0x48, P0 ;  /* 0x000000480500780c */ /* 0x000fe20000704270 */
[----:B------:R-:W-:Y:S01]  /*87f0*/  @P1 IMAD.MOV.U32 R4, RZ, RZ, R8 ;  /* 0x000000ffff041224 */ /* 0x000fe200078e0008 */
        /* <DEDUP_REMOVED lines=8> */
.L_x_278:
[----:B------:R-:W-:Y:S05]  /*8880*/  BSYNC B0 ;  /* 0x0000000000007941 */ /* 0x000fea0003800000 */
.L_x_277:
[----:B-----5:R-:W-:-:S05]  /*8890*/  HADD2.F32 R3, -RZ, R3.H0_H0 ;  /* 0x20000003ff037230 */ /* 0x020fca0000004100 */
[----:B------:R-:W-:-:S04]  /*88a0*/  FMUL R2, R3, R2 ;  /* 0x0000000203027220 */ /* 0x000fc80000400000 */
[----:B------:R-:W-:Y:S01]  /*88b0*/  FFMA R2, R87, R0, R2 ;  /* 0x0000000057027223 */ /* 0x000fe20000000002 */
[----:B------:R-:W-:Y:S06]  /*88c0*/  @!P0 EXIT ;  /* 0x000000000000894d */ /* 0x000fec0003800000 */
[----:B------:R-:W-:-:S05]  /*88d0*/  F2FP.F16.F32.PACK_AB R2, RZ, R2 ;  /* 0x00000002ff02723e */ /* 0x000fca00000000ff */
[----:B------:R-:W-:Y:S01]  /*88e0*/  STG.E.U16 desc[UR12][R8.64+0xf2], R2 ;  /* 0x0000f20208007986 */ /* 0x000fe2000c10150c */
[----:B------:R-:W-:Y:S05]  /*88f0*/  EXIT ;  /* 0x000000000000794d */ /* 0x000fea0003800000 */
.L_x_28:
[----:B------:R-:W-:Y:S01]  /*8900*/  ULDC.64 UR4, c[0x0][0x5c8] ;  /* 0x0001720000047ab9 */ /* 0x000fe20000000a00 */
[-C--:B------:R-:W-:Y:S01]  /*8910*/  FMUL R88, R88, R0.reuse ;  /* 0x0000000058587220 */ /* 0x080fe20000400000 */
[C---:B------:R-:W-:Y:S01]  /*8920*/  LEA R2, P1, R154.reuse, UR4, 0x1 ;  /* 0x000000049a027c11 */ /* 0x040fe2000f8208ff */
[-C--:B------:R-:W-:Y:S01]  /*8930*/  FMUL R89, R89, R0.reuse ;  /* 0x0000000059597220 */ /* 0x080fe20000400000 */
[C---:B------:R-:W-:Y:S01]  /*8940*/  SHF.L.U64.HI R11, R159.reuse, 0x1, R160 ;  /* 0x000000019f0b7819 */ /* 0x040fe200000102a0 */
[----:B------:R-:W-:Y:S01]  /*8950*/  IMAD.SHL.U32 R159, R159, 0x2, RZ ;  /* 0x000000029f9f7824 */ /* 0x000fe200078e00ff */
[----:B------:R-:W-:Y:S01]  /*8960*/  LEA.HI.X R3, R154, UR5, R153, 0x1, P1 ;  /* 0x000000059a037c11 */ /* 0x000fe200088f0c99 */
[----:B------:R-:W-:Y:S01]  /*8970*/  FMUL R90, R90, R0 ;  /* 0x000000005a5a7220 */ /* 0x000fe20000400000 */
[----:B------:R-:W-:Y:S01]  /*8980*/  F2FP.F16.F32.PACK_AB R88, RZ, R88 ;  /* 0x00000058ff58723e */ /* 0x000fe200000000ff */
[-C--:B------:R-:W-:Y:S01]  /*8990*/  FMUL R91, R91, R0.reuse ;  /* 0x000000005b5b7220 */ /* 0x080fe20000400000 */
[----:B------:R-:W-:Y:S01]  /*89a0*/  ISETP.GT.AND P4, PT, R7, 0x1, PT ;  /* 0x000000010700780c */ /* 0x000fe20003f84270 */
[-C--:B------:R-:W-:Y:S01]  /*89b0*/  FMUL R92, R92, R0.reuse ;  /* 0x000000005c5c7220 */ /* 0x080fe20000400000 */
[C---:B------:R-:W-:Y:S01]  /*89c0*/  ISETP.GT.AND P1, PT, R5.reuse, 0x8, P5 ;  /* 0x000000080500780c */ /* 0x040fe20002f24270 */
[----:B------:R-:W-:Y:S01]  /*89d0*/  @P0 STG.E.U16 desc[UR12][R2.64], R88 ;  /* 0x0000005802000986 */ /* 0x000fe2000c10150c */
[----:B------:R-:W-:Y:S01]  /*89e0*/  ISETP.GT.AND P2, PT, R5, RZ, P4 ;  /* 0x000000ff0500720c */ /* 0x000fe20002744270 */
[----:B------:R-:W-:Y:S01]  /*89f0*/  FMUL R93, R93, R0 ;  /* 0x000000005d5d7220 */ /* 0x000fe20000400000 */
[----:B------:R-:W-:Y:S01]  /*8a00*/  IADD3 R16, P0, R159, R2, RZ ;  /* 0x000000029f107210 */ /* 0x000fe20007f1e0ff */
[----:B------:R-:W-:Y:S01]  /*8a10*/  FMUL R94, R94, R0 ;  /* 0x000000005e5e7220 */ /* 0x000fe20000400000 */
[----:B------:R-:W-:Y:S01]  /*8a20*/  F2FP.F16.F32.PACK_AB R89, RZ, R89 ;  /* 0x00000059ff59723e */ /* 0x000fe200000000ff */
[----:B------:R-:W-:Y:S01]  /*8a30*/  IMAD.SHL.U32 R15, R9, 0x2, RZ ;  /* 0x00000002090f7824 */ /* 0x000fe200078e00ff */
[----:B------:R-:W-:Y:S01]  /*8a40*/  F2FP.F16.F32.PACK_AB R90, RZ, R90 ;  /* 0x0000005aff5a723e */ /* 0x000fe200000000ff */
[----:B------:R-:W-:Y:S01]  /*8a50*/  IMAD.X R17, R11, 0x1, R3, P0 ;  /* 0x000000010b117824 */ /* 0x000fe200000e0603 */
[----:B------:R-:W-:Y:S01]  /*8a60*/  ISETP.GT.AND P0, PT, R5, 0x8, P4 ;  /* 0x000000080500780c */ /* 0x000fe20002704270 */
[-C--:B------:R-:W-:Y:S01]  /*8a70*/  FMUL R95, R95, R0.reuse ;  /* 0x000000005f5f7220 */ /* 0x080fe20000400000 */
[C---:B------:R-:W-:Y:S01]  /*8a80*/  ISETP.GT.AND P3, PT, R7.reuse, 0x8, PT ;  /* 0x000000080700780c */ /* 0x040fe20003f64270 */
[-C--:B------:R-:W-:Y:S01]  /*8a90*/  FMUL R96, R96, R0.reuse ;  /* 0x0000000060607220 */ /* 0x080fe20000400000 */
[----:B------:R-:W-:Y:S01]  /*8aa0*/  ISETP.GT.AND P4, PT, R7, 0x9, PT ;  /* 0x000000090700780c */ /* 0x000fe20003f84270 */
[----:B------:R-:W-:Y:S01]  /*8ab0*/  @P2 STG.E.U16 desc[UR12][R2.64+0x2], R89 ;  /* 0x0000025902002986 */ /* 0x000fe2000c10150c */
[----:B------:R-:W-:Y:S01]  /*8ac0*/  ISETP.GT.AND P2, PT, R5, RZ, P3 ;  /* 0x000000ff0500720c */ /* 0x000fe20001f44270 */
[-C--:B------:R-:W-:Y:S01]  /*8ad0*/  FMUL R97, R97, R0.reuse ;  /* 0x0000000061617220 */ /* 0x080fe20000400000 */
[----:B------:R-:W-:Y:S01]  /*8ae0*/  F2FP.F16.F32.PACK_AB R91, RZ, R91 ;  /* 0x0000005bff5b723e */ /* 0x000fe200000000ff */
[----:B------:R-:W-:Y:S01]  /*8af0*/  @P1 STG.E.U16 desc[UR12][R16.64], R90 ;  /* 0x0000005a10001986 */ /* 0x000fe2000c10150c */
[C---:B------:R-:W-:Y:S01]  /*8b00*/  ISETP.GT.AND P1, PT, R5.reuse, RZ, P4 ;  /* 0x000000ff0500720c */ /* 0x040fe20002724270 */
[----:B------:R-:W-:Y:S01]  /*8b10*/  FMUL R98, R98, R0 ;  /* 0x0000000062627220 */ /* 0x000fe20000400000 */
[----:B------:R-:W-:Y:S01]  /*8b20*/  F2FP.F16.F32.PACK_AB R92, RZ, R92 ;  /* 0x0000005cff5c723e */ /* 0x000fe200000000ff */
[----:B------:R-:W-:Y:S01]  /*8b30*/  @P0 STG.E.U16 desc[UR12][R16.64+0x2], R91 ;  /* 0x0000025b10000986 */ /* 0x000fe2000c10150c */
[----:B------:R-:W-:Y:S01]  /*8b40*/  ISETP.GT.AND P0, PT, R5, 0x8, P3 ;  /* 0x000000080500780c */ /* 0x000fe20001f04270 */
[-C--:B------:R-:W-:Y:S01]  /*8b50*/  FMUL R99, R99, R0.reuse ;  /* 0x0000000063637220 */ /* 0x080fe20000400000 */
[----:B------:R-:W-:Y:S01]  /*8b60*/  F2FP.F16.F32.PACK_AB R93, RZ, R93 ;  /* 0x0000005dff5d723e */ /* 0x000fe200000000ff */
[----:B------:R-:W-:Y:S01]  /*8b70*/  FMUL R100, R100, R0 ;  /* 0x0000000064647220 */ /* 0x000fe20000400000 */
[----:B------:R-:W-:Y:S01]  /*8b80*/  SHF.L.U64.HI R13, R9, 0x1, R8 ;  /* 0x00000001090d7819 */ /* 0x000fe20000010208 */
[----:B------:R-:W-:Y:S01]  /*8b90*/  @P2 STG.E.U16 desc[UR12][R2.64+0x10], R92 ;  /* 0x0000105c02002986 */ /* 0x000fe2000c10150c */
[----:B------:R-:W-:Y:S01]  /*8ba0*/  F2FP.F16.F32.PACK_AB R94, RZ, R94 ;  /* 0x0000005eff5e723e */ /* 0x000fe200000000ff */
[----:B------:R-:W-:Y:S01]  /*8bb0*/  FMUL R101, R101, R0 ;  /* 0x0000000065657220 */ /* 0x000fe20000400000 */
[----:B------:R-:W-:Y:S01]  /*8bc0*/  ISETP.GT.AND P3, PT, R7, 0x10, PT ;  /* 0x000000100700780c */ /* 0x000fe20003f64270 */
[----:B------:R-:W-:Y:S01]  /*8bd0*/  @P1 STG.E.U16 desc[UR12][R2.64+0x12], R93 ;  /* 0x0000125d02001986 */ /* 0x000fe2000c10150c */
[----:B------:R-:W-:Y:S01]  /*8be0*/  IADD3 R8, P1, P2, R159, R2, R15 ;  /* 0x000000029f087210 */ /* 0x000fe20007a3e00f */
[-C--:B------:R-:W-:Y:S01]  /*8bf0*/  FMUL R102, R102, R0.reuse ;  /* 0x0000000066667220 */ /* 0x080fe20000400000 */
[----:B------:R-:W-:Y:S01]  /*8c00*/  F2FP.F16.F32.PACK_AB R95, RZ, R95 ;  /* 0x0000005fff5f723e */ /* 0x000fe200000000ff */
[----:B------:R-:W-:Y:S01]  /*8c10*/  @P0 STG.E.U16 desc[UR12][R16.64+0x10], R94 ;  /* 0x0000105e10000986 */ /* 0x000fe2000c10150c */
[----:B------:R-:W-:Y:S01]  /*8c20*/  IADD3.X R9, R11, R3, R13, P1, P2 ;  /* 0x000000030b097210 */ /* 0x000fe20000fe440d */
[-C--:B------:R-:W-:Y:S01]  /*8c30*/  FMUL R103, R103, R0.reuse ;  /* 0x0000000067677220 */ /* 0x080fe20000400000 */
[C---:B------:R-:W-:Y:S01]  /*8c40*/  ISETP.GT.AND P1, PT, R5.reuse, 0x8, P4 ;  /* 0x000000080500780c */ /* 0x040fe20002724270 */
[-C--:B------:R-:W-:Y:S01]  /*8c50*/  FMUL R104, R104, R0.reuse ;  /* 0x0000000068687220 */ /* 0x080fe20000400000 */
[----:B------:R-:W-:Y:S01]  /*8c60*/  ISETP.GT.AND P0, PT, R5, RZ, P3 ;  /* 0x000000ff0500720c */ /* 0x000fe20001f04270 */
[----:B------:R-:W-:Y:S01]  /*8c70*/  FMUL R105, R105, R0 ;  /* 0x0000000069697220 */ /* 0x000fe20000400000 */
[----:B------:R-:W-:Y:S01]  /*8c80*/  F2FP.F16.F32.PACK_AB R96, RZ, R96 ;  /* 0x00000060ff60723e */ /* 0x000fe200000000ff */
[-C--:B------:R-:W-:Y:S01]  /*8c90*/  FMUL R106, R106, R0.reuse ;  /* 0x000000006a6a7220 */ /* 0x080fe20000400000 */
[----:B------:R-:W-:Y:S01]  /*8ca0*/  ISETP.GT.AND P2, PT, R7, 0x11, PT ;  /* 0x000000110700780c */ /* 0x000fe20003f44270 */
[-C--:B------:R-:W-:Y:S01]  /*8cb0*/  FMUL R107, R107, R0.reuse ;  /* 0x000000006b6b7220 */ /* 0x080fe20000400000 */
[----:B------:R-:W-:Y:S01]  /*8cc0*/  F2FP.F16.F32.PACK_AB R97, RZ, R97 ;  /* 0x00000061ff61723e */ /* 0x000fe200000000ff */
[----:B------:R-:W-:Y:S01]  /*8cd0*/  FMUL R108, R108, R0 ;  /* 0x000000006c6c7220 */ /* 0x000fe20000400000 */
[----:B------:R-:W-:Y:S01]  /*8ce0*/  F2FP.F16.F32.PACK_AB R98, RZ, R98 ;  /* 0x00000062ff62723e */ /* 0x000fe200000000ff */
[----:B------:R-:W-:Y:S01]  /*8cf0*/  FMUL R109, R109, R0 ;  /* 0x000000006d6d7220 */ /* 0x000fe20000400000 */
[----:B------:R-:W-:Y:S01]  /*8d00*/  F2FP.F16.F32.PACK_AB R99, RZ, R99 ;  /* 0x00000063ff63723e */ /* 0x000fe200000000ff */
[----:B------:R-:W-:Y:S01]  /*8d10*/  @P1 STG.E.U16 desc[UR12][R16.64+0x12], R95 ;  /* 0x0000125f10001986 */ /* 0x000fe2000c10150c */
[----:B------:R-:W-:Y:S01]  /*8d20*/  F2FP.F16.F32.PACK_AB R100, RZ, R100 ;  /* 0x00000064ff64723e */ /* 0x000fe200000000ff */
[-C--:B------:R-:W-:Y:S01]  /*8d30*/  FMUL R110, R110, R0.reuse ;  /* 0x000000006e6e7220 */ /* 0x080fe20000400000 */
[----:B------:R-:W-:Y:S01]  /*8d40*/  ISETP.GT.AND P1, PT, R7, 0x19, PT ;  /* 0x000000190700780c */ /* 0x000fe20003f24270 */
[----:B------:R-:W-:Y:S01]  /*8d50*/  @P0 STG.E.U16 desc[UR12][R2.64+0x20], R96 ;  /* 0x0000206002000986 */ /* 0x000fe2000c10150c */
[----:B------:R-:W-:Y:S01]  /*8d60*/  ISETP.GT.AND P0, PT, R5, RZ, P2 ;  /* 0x000000ff0500720c */ /* 0x000fe20001704270 */
[-C--:B------:R-:W-:Y:S01]  /*8d70*/  FMUL R111, R111, R0.reuse ;  /* 0x000000006f6f7220 */ /* 0x080fe20000400000 */
[----:B------:R-:W-:Y:S01]  /*8d80*/  F2FP.F16.F32.PACK_AB R101, RZ, R101 ;  /* 0x00000065ff65723e */ /* 0x000fe200000000ff */
[----:B------:R-:W-:Y:S01]  /*8d90*/  FMUL R112, R112, R0 ;  /* 0x0000000070707220 */ /* 0x000fe20000400000 */
[----:B------:R-:W-:Y:S01]  /*8da0*/  F2FP.F16.F32.PACK_AB R102, RZ, R102 ;  /* 0x00000066ff66723e */ /* 0x000fe200000000ff */
        /* <DEDUP_REMOVED lines=8> */
[----:B------:R-:W-:Y:S01]  /*8e30*/  @P0 STG.E.U16 desc[UR12][R2.64+0x22], R97 ;  /* 0x0000226102000986 */ /* 0x000fe2000c10150c */
[----:B------:R-:W-:Y:S01]  /*8e40*/  ISETP.GT.AND P0, PT, R5, 0x8, P3 ;  /* 0x000000080500780c */ /* 0x000fe20001f04270 */
        /* <DEDUP_REMOVED lines=15> */
[----:B------:R-:W-:Y:S01]  /*8f40*/  ISETP.GT.AND P2, PT, R7, 0x18, PT ;  /* 0x000000180700780c */ /* 0x000fe20003f44270 */
        /* <DEDUP_REMOVED lines=8> */
[----:B------:R-:W-:Y:S01]  /*8fd0*/  FMUL R128, R128, R0 ;  /* 0x0000000080807220 */ /* 0x000fe20000400000 */
[----:B------:R-:W-:Y:S01]  /*8fe0*/  F2FP.F16.F32.PACK_AB R117, RZ, R117 ;  /* 0x00000075ff75723e */ /* 0x000fe200000000ff */
[----:B------:R-:W-:Y:S01]  /*8ff0*/  @P0 STG.E.U16 desc[UR12][R16.64+0x22], R99 ;  /* 0x0000226310000986 */ /* 0x000fe2000c10150c */
[----:B------:R-:W-:Y:S01]  /*9000*/  IADD3 R12, P0, R15, R2, RZ ;  /* 0x000000020f0c7210 */ /* 0x000fe20007f1e0ff */
[----:B------:R-:W-:Y:S01]  /*9010*/  FMUL R129, R129, R0 ;  /* 0x0000000081817220 */ /* 0x000fe20000400000 */
[----:B------:R-:W-:Y:S01]  /*9020*/  F2FP.F16.F32.PACK_AB R118, RZ, R118 ;  /* 0x00000076ff76723e */ /* 0x000fe200000000ff */
[----:B------:R-:W-:Y:S01]  /*9030*/  FMUL R130, R130, R0 ;  /* 0x0000000082827220 */ /* 0x000fe20000400000 */
[----:B------:R-:W-:Y:S01]  /*9040*/  F2FP.F16.F32.PACK_AB R119, RZ, R119 ;  /* 0x00000077ff77723e */ /* 0x000fe200000000ff */
[----:B------:R-:W-:Y:S01]  /*9050*/  IMAD.X R13, R13, 0x1, R3, P0 ;  /* 0x000000010d0d7824 */ /* 0x000fe200000e0603 */
[----:B------:R-:W-:Y:S01]  /*9060*/  IADD3 R14, P0, R159, R12, RZ ;  /* 0x0000000c9f0e7210 */ /* 0x000fe20007f1e0ff */
[----:B------:R-:W-:Y:S01]  /*9070*/  FMUL R131, R131, R0 ;  /* 0x0000000083837220 */ /* 0x000fe20000400000 */
[----:B------:R-:W-:Y:S01]  /*9080*/  F2FP.F16.F32.PACK_AB R120, RZ, R120 ;  /* 0x00000078ff78723e */ /* 0x000fe200000000ff */
[-C--:B------:R-:W-:Y:S01]  /*9090*/  FMUL R132, R132, R0.reuse ;  /* 0x0000000084847220 */ /* 0x080fe20000400000 */
[----:B------:R-:W-:Y:S01]  /*90a0*/  F2FP.F16.F32.PACK_AB R121, RZ, R121 ;  /* 0x00000079ff79723e */ /* 0x000fe200000000ff */
[----:B------:R-:W-:Y:S01]  /*90b0*/  IMAD.X R15, R11, 0x1, R13, P0 ;  /* 0x000000010b0f7824 */ /* 0x000fe200000e060d */
[----:B------:R-:W-:Y:S01]  /*90c0*/  ISETP.GT.AND P0, PT, R5, RZ, P2 ;  /* 0x000000ff0500720c */ /* 0x000fe20001704270 */
        /* <DEDUP_REMOVED lines=12> */
[----:B------:R-:W-:Y:S01]  /*9190*/  @P0 STG.E.U16 desc[UR12][R2.64+0x30], R100 ;  /* 0x0000306402000986 */ /* 0x000fe2000c10150c */
        /* <DEDUP_REMOVED lines=14> */
[----:B------:R-:W-:Y:S01]  /*9280*/  ISETP.GT.AND P0, PT, R5, 0x8, P2 ;  /* 0x000000080500780c */ /* 0x000fe20001704270 */
[-C--:B------:R-:W-:Y:S01]  /*9290*/  FMUL R145, R145, R0.reuse ;  /* 0x0000000091917220 */ /* 0x080fe20000400000 */
[----:B------:R-:W-:Y:S01]  /*92a0*/  ISETP.GT.AND P2, PT, R7, 0x20, PT ;  /* 0x000000200700780c */ /* 0x000fe20003f44270 */
        /* <DEDUP_REMOVED lines=24> */
[----:B------:R-:W-:Y:S01]  /*9430*/  @P0 STG.E.U16 desc[UR12][R16.64+0x32], R103 ;  /* 0x0000326710000986 */ /* 0x000fe2000c10150c */
[----:B------:R-:W-:Y:S01]  /*9440*/  ISETP.GT.AND P0, PT, R5, RZ, P2 ;  /* 0x000000ff0500720c */ /* 0x000fe20001704270 */
        /* <DEDUP_REMOVED lines=135> */
[----:B------:R-:W-:-:S02]  /*9cc0*/  F2FP.F16.F32.PACK_AB R68, RZ, R68 ;  /* 0x00000044ff44723e */ /* 0x000fc400000000ff */
[----:B------:R-:W-:Y:S01]  /*9cd0*/  F2FP.F16.F32.PACK_AB R69, RZ, R69 ;  /* 0x00000045ff45723e */ /* 0x000fe200000000ff */
[----:B------:R-:W-:Y:S01]  /*9ce0*/  @P0 STG.E.U16 desc[UR12][R2.64+0x62], R113 ;  /* 0x0000627102000986 */ /* 0x000fe2000c10150c */
[----:B------:R-:W-:Y:S02]  /*9cf0*/  ISETP.GT.AND P0, PT, R5, 0x8, P2 ;  /* 0x000000080500780c */ /* 0x000fe40001704270 */
[----:B------:R-:W-:Y:S02]  /*9d00*/  ISETP.GT.AND P2, PT, R7, 0x38, PT ;  /* 0x000000380700780c */ /* 0x000fe40003f44270 */
[----:B------:R-:W-:Y:S02]  /*9d10*/  F2FP.F16.F32.PACK_AB R70, RZ, R70 ;  /* 0x00000046ff46723e */ /* 0x000fe400000000ff */
[----:B------:R-:W-:Y:S02]  /*9d20*/  F2FP.F16.F32.PACK_AB R71, RZ, R71 ;  /* 0x00000047ff47723e */ /* 0x000fe400000000ff */
[----:B------:R-:W-:-:S02]  /*9d30*/  F2FP.F16.F32.PACK_AB R72, RZ, R72 ;  /* 0x00000048ff48723e */ /* 0x000fc400000000ff */
[----:B------:R-:W-:Y:S02]  /*9d40*/  F2FP.F16.F32.PACK_AB R73, RZ, R73 ;  /* 0x00000049ff49723e */ /* 0x000fe400000000ff */
[----:B------:R-:W-:Y:S01]  /*9d50*/  F2FP.F16.F32.PACK_AB R74, RZ, R74 ;  /* 0x0000004aff4a723e */ /* 0x000fe200000000ff */
[----:B------:R-:W-:Y:S01]  /*9d60*/  @P0 STG.E.U16 desc[UR12][R16.64+0x60], R114 ;  /* 0x0000607210000986 */ /* 0x000fe2000c10150c */
[----:B------:R-:W-:Y:S02]  /*9d70*/  ISETP.GT.AND P0, PT, R5, 0x8, P1 ;  /* 0x000000080500780c */ /* 0x000fe40000f04270 */
[----:B------:R-:W-:Y:S02]  /*9d80*/  ISETP.GT.AND P1, PT, R7, 0x39, PT ;  /* 0x000000390700780c */ /* 0x000fe40003f24270 */
[----:B------:R-:W-:Y:S02]  /*9d90*/  F2FP.F16.F32.PACK_AB R75, RZ, R75 ;  /* 0x0000004bff4b723e */ /* 0x000fe400000000ff */
[----:B------:R-:W-:-:S02]  /*9da0*/  F2FP.F16.F32.PACK_AB R76, RZ, R76 ;  /* 0x0000004cff4c723e */ /* 0x000fc400000000ff */
[----:B------:R-:W-:Y:S02]  /*9db0*/  F2FP.F16.F32.PACK_AB R77, RZ, R77 ;  /* 0x0000004dff4d723e */ /* 0x000fe400000000ff */
[----:B------:R-:W-:Y:S02]  /*9dc0*/  F2FP.F16.F32.PACK_AB R78, RZ, R78 ;  /* 0x0000004eff4e723e */ /* 0x000fe400000000ff */
[----:B------:R-:W-:Y:S01]  /*9dd0*/  F2FP.F16.F32.PACK_AB R79, RZ, R79 ;  /* 0x0000004fff4f723e */ /* 0x000fe200000000ff */
[----:B------:R-:W-:Y:S01]  /*9de0*/  @P0 STG.E.U16 desc[UR12][R16.64+0x62], R115 ;  /* 0x0000627310000986 */ /* 0x000fe2000c10150c */
[----:B------:R-:W-:Y:S02]  /*9df0*/  ISETP.GT.AND P0, PT, R5, RZ, P2 ;  /* 0x000000ff0500720c */ /* 0x000fe40001704270 */
[----:B------:R-:W-:Y:S02]  /*9e00*/  F2FP.F16.F32.PACK_AB R80, RZ, R80 ;  /* 0x00000050ff50723e */ /* 0x000fe400000000ff */
[----:B------:R-:W-:-:S02]  /*9e10*/  F2FP.F16.F32.PACK_AB R81, RZ, R81 ;  /* 0x00000051ff51723e */ /* 0x000fc400000000ff */
[----:B------:R-:W-:Y:S02]  /*9e20*/  F2FP.F16.F32.PACK_AB R82, RZ, R82 ;  /* 0x00000052ff52723e */ /* 0x000fe400000000ff */
[----:B------:R-:W-:Y:S02]  /*9e30*/  F2FP.F16.F32.PACK_AB R83, RZ, R83 ;  /* 0x00000053ff53723e */ /* 0x000fe400000000ff */
[----:B------:R-:W-:Y:S02]  /*9e40*/  F2FP.F16.F32.PACK_AB R84, RZ, R84 ;  /* 0x00000054ff54723e */ /* 0x000fe400000000ff */
[----:B------:R-:W-:Y:S01]  /*9e50*/  F2FP.F16.F32.PACK_AB R85, RZ, R85 ;  /* 0x00000055ff55723e */ /* 0x000fe200000000ff */
[----:B------:R-:W-:Y:S01]  /*9e60*/  @P0 STG.E.U16 desc[UR12][R2.64+0x70], R116 ;  /* 0x0000707402000986 */ /* 0x000fe2000c10150c */
[----:B------:R-:W-:Y:S02]  /*9e70*/  ISETP.GT.AND P0, PT, R5, RZ, P1 ;  /* 0x000000ff0500720c */ /* 0x000fe40000f04270 */
[----:B------:R-:W-:-:S11]  /*9e80*/  F2FP.F16.F32.PACK_AB R86, RZ, R86 ;  /* 0x00000056ff56723e */ /* 0x000fd600000000ff */
[----:B------:R-:W-:Y:S01]  /*9e90*/  @P0 STG.E.U16 desc[UR12][R2.64+0x72], R117 ;  /* 0x0000727502000986 */ /* 0x000fe2000c10150c */
[----:B------:R-:W-:Y:S02]  /*9ea0*/  ISETP.GT.AND P0, PT, R5, 0x8, P2 ;  /* 0x000000080500780c */ /* 0x000fe40001704270 */
[----:B------:R-:W-:-:S11]  /*9eb0*/  ISETP.GT.AND P2, PT, R7, 0x40, PT ;  /* 0x000000400700780c */ /* 0x000fd60003f44270 */
[----:B------:R-:W-:Y:S01]  /*9ec0*/  @P0 STG.E.U16 desc[UR12][R16.64+0x70], R118 ;  /* 0x0000707610000986 */ /* 0x000fe2000c10150c */
[----:B------:R-:W-:Y:S02]  /*9ed0*/  ISETP.GT.AND P0, PT, R5, 0x8, P1 ;  /* 0x000000080500780c */ /* 0x000fe40000f04270 */
[----:B------:R-:W-:-:S11]  /*9ee0*/  ISETP.GT.AND P1, PT, R7, 0x41, PT ;  /* 0x000000410700780c */ /* 0x000fd60003f24270 */
[----:B------:R-:W-:Y:S01]  /*9ef0*/  @P0 STG.E.U16 desc[UR12][R16.64+0x72], R119 ;  /* 0x0000727710000986 */ /* 0x000fe2000c10150c */
[----:B------:R-:W-:-:S13]  /*9f00*/  ISETP.GT.AND P0, PT, R5, RZ, P2 ;  /* 0x000000ff0500720c */ /* 0x000fda0001704270 */
[----:B------:R-:W-:Y:S01]  /*9f10*/  @P0 STG.E.U16 desc[UR12][R2.64+0x80], R120 ;  /* 0x0000807802000986 */ /* 0x000fe2000c10150c */
[----:B------:R-:W-:-:S13]  /*9f20*/  ISETP.GT.AND P0, PT, R5, RZ, P1 ;  /* 0x000000ff0500720c */ /* 0x000fda0000f04270 */
        /* <DEDUP_REMOVED lines=51> */
[----:B------:R-:W-:-:S13]  /*a260*/  ISETP.GT.AND P0, PT, R5, 0x8, P1 ;  /* 0x000000080500780c */ /* 0x000fda0000f04270 */
[----:B------:R-:W-:Y:S01]  /*a270*/  @P0 STG.E.U16 desc[UR12][R16.64+0xd0], R142 ;  /* 0x0000d08e10000986 */ /* 0x000fe2000c10150c */
[----:B------:R-:W-:-:S13]  /*a280*/  ISETP.GT.AND P0, PT, R5, 0x8, P3 ;  /* 0x000000080500780c */ /* 0x000fda0001f04270 */
[----:B------:R-:W-:Y:S01]  /*a290*/  @P0 STG.E.U16 desc[UR12][R16.64+0xd2], R143 ;  /* 0x0000d28f10000986 */ /* 0x000fe2000c10150c */
[----:B------:R-:W-:-:S04]  /*a2a0*/  ISETP.GT.AND P0, PT, R7, 0x70, PT ;  /* 0x000000700700780c */ /* 0x000fc80003f04270 */
        /* <DEDUP_REMOVED lines=8> */
[----:B------:R-:W-:-:S13]  /*a330*/  ISETP.GT.AND P1, PT, R5, RZ, P2 ;  /* 0x000000ff0500720c */ /* 0x000fda0001724270 */
[----:B------:R-:W-:Y:S01]  /*a340*/  @P1 STG.E.U16 desc[UR12][R2.64+0xf0], R148 ;  /* 0x0000f09402001986 */ /* 0x000fe2000c10150c */
[----:B------:R-:W-:-:S04]  /*a350*/  ISETP.GT.AND P1, PT, R7, 0x79, PT ;  /* 0x000000790700780c */ /* 0x000fc80003f24270 */
[----:B------:R-:W-:-:S13]  /*a360*/  ISETP.GT.AND P6, PT, R5, RZ, P1 ;  /* 0x000000ff0500720c */ /* 0x000fda0000fc4270 */
[----:B------:R0:W-:Y:S01]  /*a370*/  @P6 STG.E.U16 desc[UR12][R2.64+0xf2], R149 ;  /* 0x0000f29502006986 */ /* 0x0001e2000c10150c */
[----:B------:R-:W-:-:S13]  /*a380*/  ISETP.GT.AND P6, PT, R5, 0x8, P2 ;  /* 0x000000080500780c */ /* 0x000fda00017c4270 */
[----:B0-----:R-:W-:Y:S02]  /*a390*/  @P6 IMAD.MOV.U32 R2, RZ, RZ, R16 ;  /* 0x000000ffff026224 */ /* 0x001fe400078e0010 */
[----:B------:R-:W-:-:S05]  /*a3a0*/  @P6 IMAD.MOV.U32 R3, RZ, RZ, R17 ;  /* 0x000000ffff036224 */ /* 0x000fca00078e0011 */
[----:B------:R0:W-:Y:S01]  /*a3b0*/  @P6 STG.E.U16 desc[UR12][R2.64+0xf0], R150 ;  /* 0x0000f09602006986 */ /* 0x0001e2000c10150c */
[----:B------:R-:W-:-:S13]  /*a3c0*/  ISETP.GT.AND P6, PT, R5, 0x8, P1 ;  /* 0x000000080500780c */ /* 0x000fda0000fc4270 */
[----:B------:R-:W-:Y:S01]  /*a3d0*/  @P6 STG.E.U16 desc[UR12][R16.64+0xf2], R151 ;  /* 0x0000f29710006986 */ /* 0x000fe2000c10150c */
[----:B------:R-:W-:-:S05]  /*a3e0*/  IADD3 R10, P6, R159, R12, RZ ;  /* 0x0000000c9f0a7210 */ /* 0x000fca0007fde0ff */
[----:B------:R-:W-:Y:S01]  /*a3f0*/  IMAD.X R11, R11, 0x1, R13, P6 ;  /* 0x000000010b0b7824 */ /* 0x000fe200030e060d */
[C---:B------:R-:W-:Y:S02]  /*a400*/  ISETP.GT.AND P6, PT, R5.reuse, 0x40, P5 ;  /* 0x000000400500780c */ /* 0x040fe40002fc4270 */
[----:B------:R-:W-:-:S11]  /*a410*/  ISETP.GT.AND P5, PT, R5, 0x48, P5 ;  /* 0x000000480500780c */ /* 0x000fd60002fa4270 */
[----:B------:R-:W-:Y:S01]  /*a420*/  @P6 STG.E.U16 desc[UR12][R12.64], R24 ;  /* 0x000000180c006986 */ /* 0x000fe2000c10150c */
[----:B------:R-:W-:-:S04]  /*a430*/  ISETP.GT.AND P6, PT, R7, 0x1, PT ;  /* 0x000000010700780c */ /* 0x000fc80003fc4270 */
[----:B------:R-:W-:-:S13]  /*a440*/  ISETP.GT.AND P6, PT, R5, 0x40, P6 ;  /* 0x000000400500780c */ /* 0x000fda00037c4270 */
[----:B------:R-:W-:Y:S01]  /*a450*/  @P6 STG.E.U16 desc[UR12][R12.64+0x2], R25 ;  /* 0x000002190c006986 */ /* 0x000fe2000c10150c */
[----:B------:R-:W-:-:S03]  /*a460*/  ISETP.GT.AND P6, PT, R7, 0x1, PT ;  /* 0x000000010700780c */ /* 0x000fc60003fc4270 */
[----:B------:R-:W-:Y:S01]  /*a470*/  @P5 STG.E.U16 desc[UR12][R14.64], R26 ;  /* 0x0000001a0e005986 */ /* 0x000fe2000c10150c */
[----:B------:R-:W-:Y:S02]  /*a480*/  ISETP.GT.AND P5, PT, R5, 0x48, P6 ;  /* 0x000000480500780c */ /* 0x000fe400037a4270 */
[----:B------:R-:W-:-:S11]  /*a490*/  ISETP.GT.AND P6, PT, R7, 0x8, PT ;  /* 0x000000080700780c */ /* 0x000fd60003fc4270 */
[----:B------:R-:W-:Y:S01]  /*a4a0*/  @P5 STG.E.U16 desc[UR12][R14.64+0x2], R27 ;  /* 0x0000021b0e005986 */ /* 0x000fe2000c10150c */
[----:B------:R-:W-:Y:S02]  /*a4b0*/  ISETP.GT.AND P5, PT, R5, 0x40, P6 ;  /* 0x000000400500780c */ /* 0x000fe400037a4270 */
[----:B------:R-:W-:-:S11]  /*a4c0*/  ISETP.GT.AND P6, PT, R7, 0x9, PT ;  /* 0x000000090700780c */ /* 0x000fd60003fc4270 */
[----:B------:R-:W-:Y:S01]  /*a4d0*/  @P5 STG.E.U16 desc[UR12][R12.64+0x10], R28 ;  /* 0x0000101c0c005986 */ /* 0x000fe2000c10150c */
[----:B------:R-:W-:-:S13]  /*a4e0*/  ISETP.GT.AND P5, PT, R5, 0x40, P6 ;  /* 0x000000400500780c */ /* 0x000fda00037a4270 */
[----:B------:R-:W-:Y:S01]  /*a4f0*/  @P5 STG.E.U16 desc[UR12][R12.64+0x12], R29 ;  /* 0x0000121d0c005986 */ /* 0x000fe2000c10150c */
[----:B------:R-:W-:-:S04]  /*a500*/  ISETP.GT.AND P5, PT, R7, 0x8, PT ;  /* 0x000000080700780c */ /* 0x000fc80003fa4270 */
[----:B------:R-:W-:-:S13]  /*a510*/  ISETP.GT.AND P5, PT, R5, 0x48, P5 ;  /* 0x000000480500780c */ /* 0x000fda0002fa4270 */
        /* <DEDUP_REMOVED lines=11> */
[----:B0-----:R-:W-:Y:S02]  /*a5d0*/  @P5 IMAD.MOV.U32 R2, RZ, RZ, R8 ;  /* 0x000000ffff025224 */ /* 0x001fe400078e0008 */
[----:B------:R-:W-:-:S05]  /*a5e0*/  @P5 IMAD.MOV.U32 R3, RZ, RZ, R9 ;  /* 0x000000ffff035224 */ /* 0x000fca00078e0009 */
[----:B------:R0:W-:Y:S01]  /*a5f0*/  @P5 STG.E.U16 desc[UR12][R2.64+0x20], R34 ;  /* 0x0000202202005986 */ /* 0x0001e2000c10150c */
[----:B------:R-:W-:Y:S02]  /*a600*/  ISETP.GT.AND P5, PT, R5, 0x48, P6 ;  /* 0x000000480500780c */ /* 0x000fe400037a4270 */
[----:B------:R-:W-:-:S11]  /*a610*/  ISETP.GT.AND P6, PT, R7, 0x18, PT ;  /* 0x000000180700780c */ /* 0x000fd60003fc4270 */
[----:B0-----:R-:W-:Y:S02]  /*a620*/  @P5 IMAD.MOV.U32 R2, RZ, RZ, R8 ;  /* 0x000000ffff025224 */ /* 0x001fe400078e0008 */
[----:B------:R-:W-:-:S05]  /*a630*/  @P5 IMAD.MOV.U32 R3, RZ, RZ, R9 ;  /* 0x000000ffff035224 */ /* 0x000fca00078e0009 */
[----:B------:R0:W-:Y:S01]  /*a640*/  @P5 STG.E.U16 desc[UR12][R2.64+0x22], R35 ;  /* 0x0000222302005986 */ /* 0x0001e2000c10150c */
        /* <DEDUP_REMOVED lines=150> */
[----:B------:R-:W-:-:S13]  /*afb0*/  ISETP.GT.AND P5, PT, R5, 0x40, P6 ;  /* 0x000000400500780c */ /* 0x000fda00037a4270 */
[----:B------:R-:W-:Y:S01]  /*afc0*/  @P5 STG.E.U16 desc[UR12][R12.64+0xd0], R76 ;  /* 0x0000d04c0c005986 */ /* 0x000fe2000c10150c */
[C---:B------:R-:W-:Y:S02]  /*afd0*/  ISETP.GT.AND P5, PT, R5.reuse, 0x40, P3 ;  /* 0x000000400500780c */ /* 0x040fe40001fa4270 */
[----:B------:R-:W-:-:S11]  /*afe0*/  ISETP.GT.AND P3, PT, R5, 0x48, P3 ;  /* 0x000000480500780c */ /* 0x000fd60001f64270 */
[----:B------:R-:W-:Y:S01]  /*aff0*/  @P5 STG.E.U16 desc[UR12][R12.64+0xd2], R77 ;  /* 0x0000d24d0c005986 */ /* 0x000fe2000c10150c */
[C---:B------:R-:W-:Y:S02]  /*b000*/  ISETP.GT.AND P5, PT, R5.reuse, 0x48, P6 ;  /* 0x000000480500780c */ /* 0x040fe400037a4270 */
[C---:B------:R-:W-:Y:S02]  /*b010*/  ISETP.GT.AND P6, PT, R5.reuse, 0x40, P0 ;  /* 0x000000400500780c */ /* 0x040fe400007c4270 */
[----:B------:R-:W-:-:S09]  /*b020*/  ISETP.GT.AND P0, PT, R5, 0x48, P0 ;  /* 0x000000480500780c */ /* 0x000fd20000704270 */
[----:B0-----:R-:W-:Y:S02]  /*b030*/  @P5 IMAD.MOV.U32 R2, RZ, RZ, R8 ;  /* 0x000000ffff025224 */ /* 0x001fe400078e0008 */
[----:B------:R-:W-:-:S05]  /*b040*/  @P5 IMAD.MOV.U32 R3, RZ, RZ, R9 ;  /* 0x000000ffff035224 */ /* 0x000fca00078e0009 */
[----:B------:R0:W-:Y:S01]  /*b050*/  @P5 STG.E.U16 desc[UR12][R2.64+0xd0], R78 ;  /* 0x0000d04e02005986 */ /* 0x0001e2000c10150c */
[C---:B------:R-:W-:Y:S02]  /*b060*/  ISETP.GT.AND P5, PT, R5.reuse, 0x40, P4 ;  /* 0x000000400500780c */ /* 0x040fe400027a4270 */
[----:B------:R-:W-:Y:S01]  /*b070*/  ISETP.GT.AND P4, PT, R5, 0x48, P4 ;  /* 0x000000480500780c */ /* 0x000fe20002784270 */
[----:B0-----:R-:W-:Y:S02]  /*b080*/  @P3 IMAD.MOV.U32 R2, RZ, RZ, R8 ;  /* 0x000000ffff023224 */ /* 0x001fe400078e0008 */
[----:B------:R-:W-:-:S05]  /*b090*/  @P3 IMAD.MOV.U32 R3, RZ, RZ, R9 ;  /* 0x000000ffff033224 */ /* 0x000fca00078e0009 */
[----:B------:R0:W-:Y:S01]  /*b0a0*/  @P3 STG.E.U16 desc[UR12][R2.64+0xd2], R79 ;  /* 0x0000d24f02003986 */ /* 0x0001e2000c10150c */
[C---:B------:R-:W-:Y:S02]  /*b0b0*/  ISETP.GT.AND P3, PT, R5.reuse, 0x40, P1 ;  /* 0x000000400500780c */ /* 0x040fe40000f64270 */
[C---:B------:R-:W-:Y:S01]  /*b0c0*/  ISETP.GT.AND P1, PT, R5.reuse, 0x48, P1 ;  /* 0x000000480500780c */ /* 0x040fe20000f24270 */
[----:B------:R-:W-:Y:S01]  /*b0d0*/  @P6 STG.E.U16 desc[UR12][R12.64+0xe0], R80 ;  /* 0x0000e0500c006986 */ /* 0x000fe2000c10150c */
[C---:B------:R-:W-:Y:S02]  /*b0e0*/  ISETP.GT.AND P6, PT, R5.reuse, 0x40, P2 ;  /* 0x000000400500780c */ /* 0x040fe400017c4270 */
[----:B------:R-:W-:Y:S01]  /*b0f0*/  ISETP.GT.AND P2, PT, R5, 0x48, P2 ;  /* 0x000000480500780c */ /* 0x000fe20001744270 */
[----:B------:R-:W-:Y:S01]  /*b100*/  @P5 STG.E.U16 desc[UR12][R12.64+0xe2], R81 ;  /* 0x0000e2510c005986 */ /* 0x000fe2000c10150c */
[----:B0-----:R-:W-:Y:S02]  /*b110*/  @P0 IMAD.MOV.U32 R2, RZ, RZ, R8 ;  /* 0x000000ffff020224 */ /* 0x001fe400078e0008 */
[----:B------:R-:W-:-:S05]  /*b120*/  @P0 IMAD.MOV.U32 R3, RZ, RZ, R9 ;  /* 0x000000ffff030224 */ /* 0x000fca00078e0009 */
[----:B------:R0:W-:Y:S02]  /*b130*/  @P0 STG.E.U16 desc[UR12][R2.64+0xe0], R82 ;  /* 0x0000e05202000986 */ /* 0x0001e4000c10150c */
[----:B0-----:R-:W-:Y:S02]  /*b140*/  @P4 IMAD.MOV.U32 R2, RZ, RZ, R8 ;  /* 0x000000ffff024224 */ /* 0x001fe400078e0008 */
[----:B------:R-:W-:-:S05]  /*b150*/  @P4 IMAD.MOV.U32 R3, RZ, RZ, R9 ;  /* 0x000000ffff034224 */ /* 0x000fca00078e0009 */
[----:B------:R0:W-:Y:S04]  /*b160*/  @P4 STG.E.U16 desc[UR12][R2.64+0xe2], R83 ;  /* 0x0000e25302004986 */ /* 0x0001e8000c10150c */
[----:B------:R1:W-:Y:S04]  /*b170*/  @P6 STG.E.U16 desc[UR12][R12.64+0xf0], R84 ;  /* 0x0000f0540c006986 */ /* 0x0003e8000c10150c */
[----:B------:R1:W-:Y:S01]  /*b180*/  @P3 STG.E.U16 desc[UR12][R12.64+0xf2], R85 ;  /* 0x0000f2550c003986 */ /* 0x0003e2000c10150c */
[----:B0-----:R-:W-:Y:S02]  /*b190*/  @P2 IMAD.MOV.U32 R2, RZ, RZ, R8 ;  /* 0x000000ffff022224 */ /* 0x001fe400078e0008 */
[----:B------:R-:W-:-:S05]  /*b1a0*/  @P2 IMAD.MOV.U32 R3, RZ, RZ, R9 ;  /* 0x000000ffff032224 */ /* 0x000fca00078e0009 */
[----:B------:R1:W-:Y:S01]  /*b1b0*/  @P2 STG.E.U16 desc[UR12][R2.64+0xf0], R86 ;  /* 0x0000f05602002986 */ /* 0x0003e2000c10150c */
[----:B------:R-:W-:Y:S05]  /*b1c0*/  @!P1 EXIT ;  /* 0x000000000000994d */ /* 0x000fea0003800000 */
[----:B------:R-:W-:-:S05]  /*b1d0*/  F2FP.F16.F32.PACK_AB R0, RZ, R0 ;  /* 0x00000000ff00723e */ /* 0x000fca00000000ff */
[----:B------:R-:W-:Y:S01]  /*b1e0*/  STG.E.U16 desc[UR12][R8.64+0xf2], R0 ;  /* 0x0000f20008007986 */ /* 0x000fe2000c10150c */
[----:B------:R-:W-:Y:S05]  /*b1f0*/  EXIT ;  /* 0x000000000000794d */ /* 0x000fea0003800000 */
.L_x_14:
[----:B------:R-:W-:-:S13]  /*b200*/  ISETP.NE.AND P0, PT, R10, RZ, PT ;  /* 0x000000ff0a00720c */ /* 0x000fda0003f05270 */
[----:B------:R-:W-:Y:S05]  /*b210*/  @P0 EXIT ;  /* 0x000000000000094d */ /* 0x000fea0003800000 */
[----:B------:R-:W-:Y:S01]  /*b220*/  ELECT P0, URZ, PT ;  /* 0x00000000003f782f */ /* 0x000fe20003800000 */
[----:B------:R-:W-:-:S12]  /*b230*/  BSSY B0, `(.L_x_279) ;  /* 0x000007d000007945 */ /* 0x000fd80003800000 */
[----:B------:R-:W-:Y:S05]  /*b240*/  @!P0 BRA `(.L_x_280) ;  /* 0x0000000400ec8947 */ /* 0x000fea0003800000 */
[----:B------:R-:W-:-:S13]  /*b250*/  ISETP.GE.AND P0, PT, R12, 0x1, PT ;  /* 0x000000010c00780c */ /* 0x000fda0003f06270 */
[----:B------:R-:W-:Y:S05]  /*b260*/  @!P0 BRA `(.L_x_280) ;  /* 0x0000000400e48947 */ /* 0x000fea0003800000 */
[----:B------:R-:W0:Y:S01]  /*b270*/  S2R R6, SR_CgaCtaId ;  /* 0x0000000000067919 */ /* 0x000e220000008800 */
[----:B---3-5:R-:W1:Y:S01]  /*b280*/  LDC.64 R2, c[0x0][0x4d8] ;  /* 0x00013600ff027b82 */ /* 0x028e620000000a00 */
[----:B------:R-:W-:Y:S01]  /*b290*/  LOP3.LUT P0, RZ, R13, 0x1f, RZ, 0xc0, !PT ;  /* 0x0000001f0dff7812 */ /* 0x000fe2000780c0ff */
[----:B------:R-:W-:Y:S01]  /*b2a0*/  IMAD.SHL.U32 R14, R14, 0x80, RZ ;  /* 0x000000800e0e7824 */ /* 0x000fe200078e00ff */
[----:B------:R-:W-:Y:S01]  /*b2b0*/  ULDC.64 UR4, c[0x0][0x4b0] ;  /* 0x00012c0000047ab9 */ /* 0x000fe20000000a00 */
[----:B------:R-:W-:Y:S01]  /*b2c0*/  IMAD.SHL.U32 R11, R7, 0x80, RZ ;  /* 0x00000080070b7824 */ /* 0x000fe200078e00ff */
[C---:B------:R-:W-:Y:S01]  /*b2d0*/  ISETP.NE.AND P2, PT, R18.reuse, RZ, PT ;  /* 0x000000ff1200720c */ /* 0x040fe20003f45270 */
[----:B------:R-:W-:Y:S01]  /*b2e0*/  IMAD.MOV.U32 R7, RZ, RZ, RZ ;  /* 0x000000ffff077224 */ /* 0x000fe200078e00ff */
[----:B------:R-:W-:Y:S01]  /*b2f0*/  ISETP.NE.OR P0, PT, R18, RZ, !P0 ;  /* 0x000000ff1200720c */ /* 0x000fe20004705670 */
[----:B------:R-:W-:Y:S01]  /*b300*/  IMAD.MOV.U32 R16, RZ, RZ, RZ ;  /* 0x000000ffff107224 */ /* 0x000fe200078e00ff */
[----:B------:R-:W-:Y:S01]  /*b310*/  LOP3.LUT R15, R5, 0x2, RZ, 0xfc, !PT ;  /* 0x00000002050f7812 */ /* 0x000fe200078efcff */
[----:B------:R-:W-:-:S02]  /*b320*/  VIADD R13, R14, 0x40 ;  /* 0x000000400e0d7836 */ /* 0x000fc40000000000 */
[----:B------:R-:W-:Y:S02]  /*b330*/  VIADD R17, R11, 0x40 ;  /* 0x000000400b117836 */ /* 0x000fe40000000000 */
[----:B-1----:R-:W-:Y:S02]  /*b340*/  IMAD R23, R23, UR4, R2 ;  /* 0x0000000417177c24 */ /* 0x002fe4000f8e0202 */
[----:B------:R-:W-:Y:S02]  /*b350*/  IMAD R10, R4, UR5, R3 ;  /* 0x00000005040a7c24 */ /* 0x000fe4000f8e0203 */
[----:B------:R-:W-:Y:S02]  /*b360*/  IMAD.MOV.U32 R3, RZ, RZ, 0x1 ;  /* 0x00000001ff037424 */ /* 0x000fe400078e00ff */
[----:B------:R-:W-:Y:S02]  /*b370*/  IMAD.MOV.U32 R4, RZ, RZ, R8 ;  /* 0x000000ffff047224 */ /* 0x000fe400078e0008 */
[----:B0-----:R-:W-:-:S02]  /*b380*/  IMAD.SHL.U32 R0, R6, 0x400, RZ ;  /* 0x0000040006007824 */ /* 0x001fc400078e00ff */
[----:B------:R-:W-:-:S03]  /*b390*/  IMAD.SHL.U32 R2, R6, 0x10, RZ ;  /* 0x0000001006027824 */ /* 0x000fc600078e00ff */
[----:B------:R-:W-:-:S07]  /*b3a0*/  LOP3.LUT R0, R0, 0x400, RZ, 0xc0, !PT ;  /* 0x0000040000007812 */ /* 0x000fce00078ec0ff */
.L_x_284:
[----:B------:R-:W0:Y:S01]  /*b3b0*/  S2R R9, SR_CgaCtaId ;  /* 0x0000000000097919 */ /* 0x000e220000008800 */
[----:B------:R-:W-:-:S04]  /*b3c0*/  MOV R6, 0x400 ;  /* 0x0000040000067802 */ /* 0x000fc80000000f00 */
[----:B0-----:R-:W-:Y:S02]  /*b3d0*/  LEA R12, R9, R6, 0x18 ;  /* 0x00000006090c7211 */ /* 0x001fe400078ec0ff */
[----:B------:R-:W-:-:S03]  /*b3e0*/  SHF.L.U32 R6, R3, 0x1f, RZ ;  /* 0x0000001f03067819 */ /* 0x000fc600000006ff */
[----:B------:R-:W-:-:S07]  /*b3f0*/  IMAD R9, R7, 0x8, R12 ;  /* 0x0000000807097824 */ /* 0x000fce00078e020c */
.L_x_281:
[----:B0-----:R0:W1:Y:S02]  /*b400*/  SYNCS.PHASECHK.TRANS64.TRYWAIT P1, [R9+URZ+0x38070], R6 ;  /* 0x03807006090075a7 */ /* 0x001064000802017f */
[----:B-1----:R-:W-:Y:S05]  /*b410*/  @!P1 NANOSLEEP.SYNCS 0x989680 ;  /* 0x009896800000995d */ /* 0x002fea0003900000 */
[----:B------:R-:W1:Y:S02]  /*b420*/  @!P1 SYNCS.PHASECHK.TRANS64 P1, [R9+URZ+0x38070], R6 ;  /* 0x03807006090095a7 */ /* 0x000e64000802007f */
[----:B-1----:R-:W-:Y:S05]  /*b430*/  @!P1 BRA `(.L_x_281) ;  /* 0xfffffffc00f09947 */ /* 0x002fea000383ffff */
[----:B0-----:R-:W0:Y:S02]  /*b440*/  @!P2 LDC R6, c[0x0][0x500] ;  /* 0x00014000ff06ab82 */ /* 0x001e240000000800 */
[----:B0-----:R0:W-:Y:S02]  /*b450*/  @!P2 SYNCS.ARRIVE.TRANS64 RZ, [R9+URZ+0x38000], R6 ;  /* 0x0380000609ffa9a7 */ /* 0x0011e4000800003f */
[----:B0-----:R-:W-:-:S04]  /*b460*/  PRMT R6, R15, 0x9910, RZ ;  /* 0x000099100f067816 */ /* 0x001fc800000000ff */
[----:B------:R-:W-:-:S13]  /*b470*/  ISETP.NE.AND P1, PT, R6, 0x2, PT ;  /* 0x000000020600780c */ /* 0x000fda0003f25270 */
[----:B------:R-:W-:Y:S05]  /*b480*/  @P1 BRA `(.L_x_282) ;  /* 0x0000000000041947 */ /* 0x000fea0003800000 */
[----:B------:R-:W-:Y:S01]  /*b490*/  BPT.TRAP 0x1 ;  /* 0x000000040000795c */ /* 0x000fe20000300000 */
.L_x_282:
[----:B------:R-:W-:Y:S05]  /*b4a0*/  @P0 BRA `(.L_x_283) ;  /* 0x0000000000040947 */ /* 0x000fea0003800000 */
[----:B------:R-:W-:Y:S01]  /*b4b0*/  BPT.TRAP 0x1 ;  /* 0x000000040000795c */ /* 0x000fe20000300000 */
.L_x_283:
[----:B------:R-:W-:Y:S01]  /*b4c0*/  R2UR UR7, R16 ;  /* 0x00000000100772ca */ /* 0x000fe200000e0000 */
[----:B------:R-:W-:Y:S01]  /*b4d0*/  ULDC UR17, c[0x0][0x48c] ;  /* 0x0001230000117ab9 */ /* 0x000fe20000000800 */
[----:B------:R-:W-:Y:S01]  /*b4e0*/  R2UR UR26, R2 ;  /* 0x00000000021a72ca */ /* 0x000fe200000e0000 */
[----:B------:R-:W-:Y:S01]  /*b4f0*/  UISETP.NE.AND UP0, UPT, UR17, 0x1, UPT ;  /* 0x000000011100788c */ /* 0x000fe2000bf05270 */
[----:B------:R-:W-:Y:S01]  /*b500*/  IMAD R6, R7, 0x1000, R0 ;  /* 0x0000100007067824 */ /* 0x000fe200078e0200 */
[----:B------:R-:W-:Y:S01]  /*b510*/  R2UR UR6, R12 ;  /* 0x000000000c0672ca */ /* 0x000fe200000e0000 */
[----:B------:R-:W-:Y:S01]  /*b520*/  ULDC.64 UR18, c[0x0][0x198] ;  /* 0x0000660000127ab9 */ /* 0x000fe20000000a00 */
[----:B------:R-:W-:Y:S01]  /*b530*/  ULDC.64 UR30, c[0x0][0x4b8] ;  /* 0x00012e00001e7ab9 */ /* 0x000fe20000000a00 */
[----:B------:R-:W-:Y:S01]  /*b540*/  IMAD R6, R6, 0x2, R12 ;  /* 0x0000000206067824 */ /* 0x000fe200078e020c */
[----:B------:R-:W-:Y:S01]  /*b550*/  UIADD3 UR34, UP2, UR18, 0x1f0, URZ ;  /* 0x000001f012227890 */ /* 0x000fe2000ff5e03f */
[----:B------:R-:W-:Y:S01]  /*b560*/  ISETP.GT.AND P3, PT, R4, 0x1, PT ;  /* 0x000000010400780c */ /* 0x000fe20003f64270 */
[----:B------:R-:W-:Y:S01]  /*b570*/  ULDC.64 UR28, c[0x0][0x4d0] ;  /* 0x00013400001c7ab9 */ /* 0x000fe20000000a00 */
[----:B------:R-:W-:Y:S01]  /*b580*/  UMOV UR22, 0x0 ;  /* 0x0000000000167882 */ /* 0x000fe20000000000 */
[----:B------:R-:W-:Y:S01]  /*b590*/  USHF.L.U32 UR7, UR7, 0x5, URZ ;  /* 0x0000000507077899 */ /* 0x000fe2000800063f */
[----:B------:R-:W-:Y:S01]  /*b5a0*/  R2UR UR8, R6 ;  /* 0x00000000060872ca */ /* 0x000fe200000e0000 */
[----:B------:R-:W-:Y:S01]  /*b5b0*/  @UP0 ULDC.64 UR14, c[0x0][0x490] ;  /* 0x00012400000e0ab9 */ /* 0x000fe20000000a00 */
[----:B------:R-:W-:Y:S01]  /*b5c0*/  @UP0 ULDC.64 UR10, c[0x0][0x490] ;  /* 0x00012400000a0ab9 */ /* 0x000fe20000000a00 */
[----:B------:R-:W-:Y:S01]  /*b5d0*/  ULOP3.LUT UR26, UR7, 0x10, UR26, 0xf8, !UPT ;  /* 0x00000010071a7892 */ /* 0x000fe2000f8ef81a */
[----:B------:R-:W-:Y:S01]  /*b5e0*/  PRMT R6, R23, 0x40, R10 ;  /* 0x0000004017067816 */ /* 0x000fe2000000000a */
[----:B------:R-:W-:Y:S01]  /*b5f0*/  UIADD3.X UR35, URZ, UR19, URZ, UP2, !UPT ;  /* 0x000000133f237290 */ /* 0x000fe200097fe43f */
[----:B------:R-:W-:Y:S01]  /*b600*/  VIADD R4, R4, 0xffffffff ;  /* 0xffffffff04047836 */ /* 0x000fe20000000000 */
[----:B------:R-:W-:Y:S01]  /*b610*/  UIMAD.WIDE.U32 UR12, UR26, UR14, URZ ;  /* 0x0000000e1a0c72a5 */ /* 0x000fe2000f8e003f */
[----:B------:R-:W-:Y:S01]  /*b620*/  R2UR UR37, R6 ;  /* 0x00000000062572ca */ /* 0x000fe200000e0000 */
[----:B------:R-:W-:Y:S01]  /*b630*/  UIMAD.WIDE.U32 UR4, UR26, UR10, URZ ;  /* 0x0000000a1a0472a5 */ /* 0x000fe2000f8e003f */
[----:B------:R-:W-:Y:S01]  /*b640*/  R2UR UR10, R9 ;  /* 0x00000000090a72ca */ /* 0x000fe200000e0000 */
[----:B------:R-:W-:Y:S01]  /*b650*/  UMOV UR9, UR26 ;  /* 0x0000001a00097c82 */ /* 0x000fe20008000000 */
[----:B------:R-:W-:Y:S01]  /*b660*/  UIADD3 UR14, UP1, UR18, 0xf0, URZ ;  /* 0x000000f0120e7890 */ /* 0x000fe2000ff3e03f */
[----:B------:R-:W-:Y:S01]  /*b670*/  IMAD.MOV.U32 R6, RZ, RZ, 0x3 ;  /* 0x00000003ff067424 */ /* 0x000fe200078e00ff */
[----:B------:R-:W-:Y:S01]  /*b680*/  @UP0 USHF.R.U32.HI UR9, URZ, UR11, UR5 ;  /* 0x0000000b3f090299 */ /* 0x000fe20008011605 */
[----:B------:R-:W-:Y:S01]  /*b690*/  VIADD R16, R16, 0x1 ;  /* 0x0000000110107836 */ /* 0x000fe20000000000 */
[----:B------:R-:W-:Y:S01]  /*b6a0*/  ULDC UR12, c[0x0][0x498] ;  /* 0x00012600000c7ab9 */ /* 0x000fe20000000800 */
[----:B------:R-:W-:Y:S01]  /*b6b0*/  UMOV UR11, UR26 ;  /* 0x0000001a000b7c82 */ /* 0x000fe20008000000 */
[----:B------:R-:W-:Y:S01]  /*b6c0*/  @UP0 USHF.R.U32.HI UR11, URZ, UR15, UR13 ;  /* 0x0000000f3f0b0299 */ /* 0x000fe2000801160d */
[C---:B------:R-:W-:Y:S01]  /*b6d0*/  R2UR UR4, R7.reuse ;  /* 0x00000000070472ca */ /* 0x040fe200000e0000 */
[----:B------:R-:W-:Y:S01]  /*b6e0*/  UISETP.NE.AND UP0, UPT, UR12, 0x1, UPT ;  /* 0x000000010c00788c */ /* 0x000fe2000bf05270 */
[----:B------:R-:W-:Y:S01]  /*b6f0*/  VIADD R7, R7, 0x1 ;  /* 0x0000000107077836 */ /* 0x000fe20000000000 */
[----:B------:R-:W-:-:S02]  /*b700*/  UIADD3.X UR15, URZ, UR19, URZ, UP1, !UPT ;  /* 0x000000133f0f7290 */ /* 0x000fc40008ffe43f */
[----:B------:R-:W-:Y:S02]  /*b710*/  UIADD3 UR5, UR10, 0x38000, URZ ;  /* 0x000380000a057890 */ /* 0x000fe4000fffe03f */
[----:B------:R-:W-:Y:S01]  /*b720*/  UIADD3 UR10, -UR9, URZ, URZ ;  /* 0x0000003f090a7290 */ /* 0x000fe2000fffe13f */
[C---:B------:R-:W-:Y:S01]  /*b730*/  ISETP.NE.AND P1, PT, R7.reuse, 0xe, PT ;  /* 0x0000000e0700780c */ /* 0x040fe20003f25270 */
[----:B------:R-:W-:Y:S01]  /*b740*/  UIADD3 UR20, -UR11, URZ, URZ ;  /* 0x0000003f0b147290 */ /* 0x000fe2000fffe13f */
[----:B------:R-:W-:Y:S02]  /*b750*/  UMOV UR21, UR9 ;  /* 0x0000000900157c82 */ /* 0x000fe40008000000 */
[----:B------:R-:W-:Y:S01]  /*b760*/  @UP0 ULDC UR32, c[0x0][0x49c] ;  /* 0x0001270000200ab9 */ /* 0x000fe20000000800 */
[----:B------:R-:W-:Y:S01]  /*b770*/  @UP0 ULDC UR18, c[0x0][0x49c] ;  /* 0x0001270000120ab9 */ /* 0x000fe20000000800 */
[----:B------:R-:W-:Y:S01]  /*b780*/  UIMAD.WIDE.U32 UR32, UR11, UR32, URZ ;  /* 0x000000200b2072a5 */ /* 0x000fe2000f8e003f */
[----:B------:R-:W-:Y:S01]  /*b790*/  SEL R7, R7, RZ, P1 ;  /* 0x000000ff07077207 */ /* 0x000fe20000800000 */
[----:B------:R-:W-:-:S02]  /*b7a0*/  UIMAD.WIDE.U32 UR18, UR9, UR18, URZ ;  /* 0x00000012091272a5 */ /* 0x000fc4000f8e003f */
[----:B------:R-:W-:Y:S01]  /*b7b0*/  ULEA UR4, UR4, UR6, 0xd ;  /* 0x0000000604047291 */ /* 0x000fe2000f8e683f */
[----:B------:R-:W-:Y:S01]  /*b7c0*/  R2UR UR6, R14 ;  /* 0x000000000e0672ca */ /* 0x000fe200000e0000 */
[----:B------:R-:W-:Y:S01]  /*b7d0*/  @UP0 ULDC UR38, c[0x0][0x4a0] ;  /* 0x0001280000260ab9 */ /* 0x000fe20000000800 */
[----:B------:R-:W-:Y:S01]  /*b7e0*/  @UP0 ULDC UR39, c[0x0][0x4a0] ;  /* 0x0001280000270ab9 */ /* 0x000fe20000000800 */
[----:B------:R-:W-:Y:S01]  /*b7f0*/  R2UR UR32, R6 ;  /* 0x00000000062072ca */ /* 0x000fe200000e0000 */
[----:B------:R-:W-:Y:S01]  /*b800*/  UMOV UR13, UR11 ;  /* 0x0000000b000d7c82 */ /* 0x000fe20008000000 */
[----:B------:R-:W-:Y:S01]  /*b810*/  @UP0 USHF.R.U32.HI UR21, URZ, UR38, UR19 ;  /* 0x000000263f150299 */ /* 0x000fe20008011613 */
[----:B------:R-:W-:Y:S01]  /*b820*/  R2UR UR18, R11 ;  /* 0x000000000b1272ca */ /* 0x000fe200000e0000 */
[----:B------:R-:W-:Y:S01]  /*b830*/  @UP0 USHF.R.U32.HI UR13, URZ, UR39, UR33 ;  /* 0x000000273f0d0299 */ /* 0x000fe20008011621 */
[----:B------:R-:W-:Y:S01]  /*b840*/  SEL R6, RZ, 0x1, P1 ;  /* 0x00000001ff067807 */ /* 0x000fe20000800000 */
[----:B------:R-:W-:-:S02]  /*b850*/  UIMAD UR10, UR17, UR10, UR26 ;  /* 0x0000000a110a72a4 */ /* 0x000fc4000f8e021a */
[----:B------:R-:W-:Y:S01]  /*b860*/  UIMAD UR36, UR17, UR20, UR26 ;  /* 0x00000014112472a4 */ /* 0x000fe2000f8e021a */
[----:B------:R-:W-:Y:S01]  /*b870*/  R2UR UR26, R13 ;  /* 0x000000000d1a72ca */ /* 0x000fe200000e0000 */
[----:B------:R-:W-:Y:S01]  /*b880*/  UIADD3 UR20, -UR21, URZ, URZ ;  /* 0x0000003f15147290 */ /* 0x000fe2000fffe13f */
[----:B------:R-:W-:Y:S01]  /*b890*/  LOP3.LUT R3, R3, R6, RZ, 0x3c, !PT ;  /* 0x0000000603037212 */ /* 0x000fe200078e3cff */
[----:B------:R-:W-:Y:S02]  /*b8a0*/  UIADD3 UR17, -UR13, URZ, URZ ;  /* 0x0000003f0d117290 */ /* 0x000fe4000fffe13f */
[----:B------:R-:W-:Y:S01]  /*b8b0*/  UIMAD UR19, UR10, UR30, UR28 ;  /* 0x0000001e0a1372a4 */ /* 0x000fe2000f8e021c */
[----:B------:R-:W-:Y:S01]  /*b8c0*/  R2UR UR10, R17 ;  /* 0x00000000110a72ca */ /* 0x000fe200000e0000 */
[----:B------:R-:W-:Y:S01]  /*b8d0*/  UIMAD UR20, UR12, UR20, UR9 ;  /* 0x000000140c1472a4 */ /* 0x000fe2000f8e0209 */
[----:B------:R-:W-:Y:S01]  /*b8e0*/  UMOV UR23, 0x10000000 ;  /* 0x1000000000177882 */ /* 0x000fe20000000000 */
[----:B------:R-:W-:Y:S01]  /*b8f0*/  UIMAD UR12, UR12, UR17, UR11 ;  /* 0x000000110c0c72a4 */ /* 0x000fe2000f8e020b */
[----:B------:R0:W-:Y:S01]  /*b900*/  UTMALDG.2D [UR4], [UR14], desc[UR22] ;  /* 0x000016040e0075b4 */ /* 0x0001e20008009000 */
[----:B------:R-:W-:-:S02]  /*b910*/  UIADD3 UR24, UR4, 0x1000, URZ ;  /* 0x0000100004187890 */ /* 0x000fc4000fffe03f */
[----:B------:R-:W-:Y:S02]  /*b920*/  UIADD3 UR16, UR8, 0x1c000, URZ ;  /* 0x0001c00008107890 */ /* 0x000fe4000fffe03f */
[----:B------:R-:W-:Y:S02]  /*b930*/  UIMAD UR20, UR20, UR31, UR29 ;  /* 0x0000001f141472a4 */ /* 0x000fe4000f8e021d */
[----:B------:R-:W-:Y:S02]  /*b940*/  UIADD3 UR8, UR8, 0x1d000, URZ ;  /* 0x0001d00008087890 */ /* 0x000fe4000fffe03f */
[----:B------:R-:W-:Y:S02]  /*b950*/  UIMAD UR11, UR36, UR30, UR28 ;  /* 0x0000001e240b72a4 */ /* 0x000fe4000f8e021c */
[----:B------:R-:W-:Y:S01]  /*b960*/  UIMAD UR12, UR12, UR31, UR29 ;  /* 0x0000001f0c0c72a4 */ /* 0x000fe2000f8e021d */
[----:B------:R-:W-:Y:S01]  /*b970*/  UMOV UR25, UR5 ;  /* 0x0000000500197c82 */ /* 0x000fe20008000000 */
[----:B------:R-:W-:Y:S01]  /*b980*/  UMOV UR27, UR7 ;  /* 0x00000007001b7c82 */ /* 0x000fe20008000000 */
[----:B------:R-:W-:Y:S01]  /*b990*/  UMOV UR17, UR5 ;  /* 0x0000000500117c82 */ /* 0x000fe20008000000 */
[----:B------:R1:W-:Y:S01]  /*b9a0*/  UTMALDG.2D [UR24], [UR14], desc[UR22] ;  /* 0x000016180e0075b4 */ /* 0x0003e20008009000 */
[----:B------:R-:W-:Y:S01]  /*b9b0*/  UMOV UR9, UR5 ;  /* 0x0000000500097c82 */ /* 0x000fe20008000000 */
[----:B0-----:R-:W-:-:S09]  /*b9c0*/  UPRMT UR4, UR37, 0x5410, UR32 ;  /* 0x0000541025047896 */ /* 0x001fd20008000020 */
[----:B------:R1:W-:Y:S01]  /*b9d0*/  UTMALDG.4D.IM2COL.MULTICAST [UR16], [UR34], UR4 ;  /* 0x00000010220073b4 */ /* 0x0003e20008058804 */
[----:B------:R1:W-:Y:S02]  /*b9e0*/  UTMALDG.4D.IM2COL.MULTICAST [UR8], [UR34], UR4 ;  /* 0x00000008220073b4 */ /* 0x0003e40008058804 */
[----:B-1----:R-:W-:Y:S05]  /*b9f0*/  @P3 BRA `(.L_x_284) ;  /* 0xfffffff8006c3947 */ /* 0x002fea000383ffff */
.L_x_280:
[----:B------:R-:W-:Y:S05]  /*ba00*/  BSYNC B0 ;  /* 0x0000000000007941 */ /* 0x000fea0003800000 */
.L_x_279:
[----:B------:R-:W-:Y:S01]  /*ba10*/  ISETP.GE.U32.AND P0, PT, R8, 0xe, PT ;  /* 0x0000000e0800780c */ /* 0x000fe20003f06070 */
[----:B-----5:R-:W-:-:S12]  /*ba20*/  IMAD.MOV.U32 R0, RZ, RZ, 0x1 ;  /* 0x00000001ff007424 */ /* 0x020fd800078e00ff */
[----:B------:R-:W-:Y:S05]  /*ba30*/  @!P0 BRA `(.L_x_285) ;  /* 0x00000000001c8947 */ /* 0x000fea0003800000 */
[----:B---3--:R-:W-:-:S05]  /*ba40*/  SHF.R.U32.HI R2, RZ, 0x1, R8 ;  /* 0x00000001ff027819 */ /* 0x008fca0000011608 */
[----:B------:R-:W-:-:S05]  /*ba50*/  IMAD.WIDE.U32 R2, R2, -0x6db6db6d, RZ ;  /* 0x9249249302027825 */ /* 0x000fca00078e00ff */
[----:B------:R-:W-:-:S04]  /*ba60*/  SHF.R.U32.HI R0, RZ, 0x2, R3 ;  /* 0x00000002ff007819 */ /* 0x000fc80000011603 */
[----:B------:R-:W-:-:S04]  /*ba70*/  LOP3.LUT R0, R0, 0x1, RZ, 0xc0, !PT ;  /* 0x0000000100007812 */ /* 0x000fc800078ec0ff */
[----:B------:R-:W-:-:S04]  /*ba80*/  ISETP.NE.U32.AND P0, PT, R0, 0x1, PT ;  /* 0x000000010000780c */ /* 0x000fc80003f05070 */
[----:B------:R-:W-:-:S04]  /*ba90*/  ISETP.NE.U32.AND.EX P0, PT, RZ, RZ, PT, P0 ;  /* 0x000000ffff00720c */ /* 0x000fc80003f05100 */
[----:B------:R-:W-:-:S09]  /*baa0*/  SEL R0, RZ, 0x1, !P0 ;  /* 0x00000001ff007807 */ /* 0x000fd20004000000 */
.L_x_285:
[----:B------:R-:W-:Y:S05]  /*bab0*/  WARPSYNC.ALL ;  /* 0x0000000000007948 */ /* 0x000fea0003800000 */
[----:B------:R-:W-:-:S13]  /*bac0*/  ELECT P0, URZ, PT ;  /* 0x00000000003f782f */ /* 0x000fda0003800000 */
[----:B------:R-:W-:Y:S05]  /*bad0*/  @!P0 EXIT ;  /* 0x000000000000894d */ /* 0x000fea0003800000 */
[----:B------:R-:W-:-:S04]  /*bae0*/  LOP3.LUT R5, R5, 0x2, RZ, 0xfc, !PT ;  /* 0x0000000205057812 */ /* 0x000fc800078efcff */
[----:B------:R-:W-:-:S13]  /*baf0*/  ISETP.NE.AND P0, PT, R5, 0x3, PT ;  /* 0x000000030500780c */ /* 0x000fda0003f05270 */
[----:B------:R-:W-:Y:S05]  /*bb00*/  @!P0 BRA `(.L_x_286) ;  /* 0x0000000000048947 */ /* 0x000fea0003800000 */
[----:B------:R-:W-:Y:S01]  /*bb10*/  BPT.TRAP 0x1 ;  /* 0x000000040000795c */ /* 0x000fe20000300000 */
.L_x_286:
[----:B------:R-:W0:Y:S01]  /*bb20*/  S2R R5, SR_CgaCtaId ;  /* 0x0000000000057919 */ /* 0x000e220000008800 */
[----:B---3--:R-:W-:-:S05]  /*bb30*/  SHF.R.U32.HI R2, RZ, 0x1, R8 ;  /* 0x00000001ff027819 */ /* 0x008fca0000011608 */
[----:B------:R-:W-:Y:S01]  /*bb40*/  IMAD.WIDE.U32 R2, R2, -0x6db6db6d, RZ ;  /* 0x9249249302027825 */ /* 0x000fe200078e00ff */
[----:B------:R-:W-:-:S04]  /*bb50*/  MOV R2, 0x400 ;  /* 0x0000040000027802 */ /* 0x000fc80000000f00 */
[----:B------:R-:W-:-:S05]  /*bb60*/  SHF.R.U32.HI R3, RZ, 0x2, R3 ;  /* 0x00000002ff037819 */ /* 0x000fca0000011603 */
[----:B------:R-:W-:Y:S01]  /*bb70*/  IMAD R8, R3, -0xe, R8 ;  /* 0xfffffff203087824 */ /* 0x000fe200078e0208 */
[----:B0-----:R-:W-:Y:S02]  /*bb80*/  LEA R2, R5, R2, 0x18 ;  /* 0x0000000205027211 */ /* 0x001fe400078ec0ff */
[----:B------:R-:W-:-:S03]  /*bb90*/  SHF.L.U32 R5, R0, 0x1f, RZ ;  /* 0x0000001f00057819 */ /* 0x000fc600000006ff */
[----:B------:R-:W-:-:S04]  /*bba0*/  VIADD R3, R2, 0x38070 ;  /* 0x0003807002037836 */ /* 0x000fc80000000000 */
[----:B------:R-:W-:-:S07]  /*bbb0*/  IMAD R2, R8, 0x8, R3 ;  /* 0x0000000808027824 */ /* 0x000fce00078e0203 */
.L_x_287:
[----:B0-----:R0:W1:Y:S02]  /*bbc0*/  SYNCS.PHASECHK.TRANS64.TRYWAIT P0, [R2+URZ], R5 ;  /* 0x00000005020075a7 */ /* 0x001064000800017f */
[----:B-1----:R-:W-:Y:S05]  /*bbd0*/  @!P0 NANOSLEEP.SYNCS 0x989680 ;  /* 0x009896800000895d */ /* 0x002fea0003900000 */
[----:B------:R-:W1:Y:S02]  /*bbe0*/  @!P0 SYNCS.PHASECHK.TRANS64 P0, [R2+URZ], R5 ;  /* 0x00000005020085a7 */ /* 0x000e64000800007f */
[----:B-1----:R-:W-:Y:S05]  /*bbf0*/  @!P0 BRA `(.L_x_287) ;  /* 0xfffffffc00f08947 */ /* 0x002fea000383ffff */
[----:B------:R-:W-:-:S05]  /*bc00*/  VIADD R8, R8, 0x1 ;  /* 0x0000000108087836 */ /* 0x000fca0000000000 */
[----:B------:R-:W-:-:S04]  /*bc10*/  ISETP.NE.AND P0, PT, R8, 0xe, PT ;  /* 0x0000000e0800780c */ /* 0x000fc80003f05270 */
[----:B0-----:R-:W-:Y:S02]  /*bc20*/  SEL R5, RZ, 0x1, P0 ;  /* 0x00000001ff057807 */ /* 0x001fe40000000000 */
[----:B------:R-:W-:Y:S02]  /*bc30*/  SEL R8, R8, RZ, P0 ;  /* 0x000000ff08087207 */ /* 0x000fe40000000000 */
[----:B------:R-:W-:-:S03]  /*bc40*/  LOP3.LUT R7, R0, R5, RZ, 0x3c, !PT ;  /* 0x0000000500077212 */ /* 0x000fc600078e3cff */
[----:B------:R-:W-:Y:S01]  /*bc50*/  IMAD R0, R8, 0x8, R3 ;  /* 0x0000000808007824 */ /* 0x000fe200078e0203 */
[----:B------:R-:W-:-:S07]  /*bc60*/  SHF.L.U32 R5, R7, 0x1f, RZ ;  /* 0x0000001f07057819 */ /* 0x000fce00000006ff */
.L_x_288:
        /* <DEDUP_REMOVED lines=11> */
.L_x_289:
        /* <DEDUP_REMOVED lines=11> */
.L_x_290:
        /* <DEDUP_REMOVED lines=11> */
.L_x_291:
        /* <DEDUP_REMOVED lines=11> */
.L_x_292:
        /* <DEDUP_REMOVED lines=11> */
.L_x_293:
        /* <DEDUP_REMOVED lines=11> */
.L_x_294:
        /* <DEDUP_REMOVED lines=11> */
.L_x_295:
        /* <DEDUP_REMOVED lines=11> */
.L_x_296:
        /* <DEDUP_REMOVED lines=11> */
.L_x_297:
        /* <DEDUP_REMOVED lines=11> */
.L_x_298:
        /* <DEDUP_REMOVED lines=11> */
.L_x_299:
        /* <DEDUP_REMOVED lines=11> */
.L_x_300:
[----:B0-----:R0:W1:Y:S02]  /*c4b0*/  SYNCS.PHASECHK.TRANS64.TRYWAIT P0, [R8+URZ], R3 ;  /* 0x00000003080075a7 */ /* 0x001064000800017f */
[----:B-1----:R-:W-:Y:S05]  /*c4c0*/  @!P0 NANOSLEEP.SYNCS 0x989680 ;  /* 0x009896800000895d */ /* 0x002fea0003900000 */
[----:B------:R-:W1:Y:S02]  /*c4d0*/  @!P0 SYNCS.PHASECHK.TRANS64 P0, [R8+URZ], R3 ;  /* 0x00000003080085a7 */ /* 0x000e64000800007f */
[----:B-1----:R-:W-:Y:S05]  /*c4e0*/  @P0 EXIT ;  /* 0x000000000000094d */ /* 0x002fea0003800000 */
[----:B------:R-:W-:Y:S05]  /*c4f0*/  BRA `(.L_x_300) ;  /* 0xfffffffc00ec7947 */ /* 0x000fea000383ffff */
.L_x_301:
[----:B------:R-:W-:-:S00]  /*c500*/  BRA `(.L_x_301) ;  /* 0xfffffffc00fc7947 */ /* 0x000fc0000383ffff */
[----:B------:R-:W-:-:S00]  /*c510*/  NOP ;  /* 0x0000000000007918 */ /* 0x000fc00000000000 */
        /* <DEDUP_REMOVED lines=14> */
.L_x_302:


//--------------------- .nv.shared._ZN7cutlass13device_kernelINS_4conv6kernel13ConvUniversalINS1_16ConvProblemShapeILNS1_8OperatorE2ELi2EEENS1_10collective14CollectiveConvINS1_46MainloopSm90TmaGmmaWarpSpecializedImplicitGemmILS5_2ELi14ELi2EN4cute5tupleIJNSA_1CILi2EEENSC_ILi1EEESE_EEENS1_36KernelImplicitTmaWarpSpecializedSm90ELi1EEENSB_IJNSC_ILi128EEENSB_IJSI_EEENSB_IJNSC_ILi32EEEEEEEEENS_6half_tESN_NSA_8TiledMMAINSA_8MMA_AtomIJNSA_4SM904GMMA26MMA_64x128x16_F32F16F16_SSILNSR_5MajorE1ELST_1ELNSR_7ScaleInE1ELSU_1EEEEEENSA_6LayoutINSB_IJSE_SE_SE_EEENSB_IJNSC_ILi0EEESZ_SZ_EEEEENSB_IJNSA_10UnderscoreES12_S12_EEEEENS7_6detail26Sm90ImplicitGemmTileTraitsINSA_13SM90_TMA_LOADENSA_14ComposedLayoutINSA_7SwizzleILi3ELi4ELi3EEENSA_18smem_ptr_flag_bitsILi16EEENSX_INSB_IJNSB_IJNSC_ILi64EEESD_EEENSB_IJNSC_ILi8EEENSC_ILi4EEEEEENSB_IJSE_NSC_ILi14EEEEEEEEENSB_IJNSB_IJSE_NSC_ILi2048EEEEEENSB_IJS1D_NSC_ILi512EEEEEENSB_IJSZ_NSC_ILi4096EEEEEEEEEEEEEvEENS16_INSA_30SM90_TMA_LOAD_IM2COL_MULTICASTES1T_vEEEENS_8epilogue10collective6detail29Sm90TmaWarpSpecializedAdapterINS1Z_15DefaultEpilogueISN_NSB_IJlNSB_IJSE_llEEESZ_EEES24_NS1Y_6thread17LinearCombinationISN_Li1EffLNS25_9ScaleType4KindE0ELNS_15FloatRoundStyleE2ESN_EENS_4gemm15EpilogueDefaultEEEEEvvEEEEvNT_6ParamsE --------------------------
	.section	.nv.shared._ZN7cutlass13device_kernelINS_4conv6kernel13ConvUniversalINS1_16ConvProblemShapeILNS1_8OperatorE2ELi2EEENS1_10collective14CollectiveConvINS1_46MainloopSm90TmaGmmaWarpSpecializedImplicitGemmILS5_2ELi14ELi2EN4cute5tupleIJNSA_1CILi2EEENSC_ILi1EEESE_EEENS1_36KernelImplicitTmaWarpSpecializedSm90ELi1EEENSB_IJNSC_ILi128EEENSB_IJSI_EEENSB_IJNSC_ILi32EEEEEEEEENS_6half_tESN_NSA_8TiledMMAINSA_8MMA_AtomIJNSA_4SM904GMMA26MMA_64x128x16_F32F16F16_SSILNSR_5MajorE1ELST_1ELNSR_7ScaleInE1ELSU_1EEEEEENSA_6LayoutINSB_IJSE_SE_SE_EEENSB_IJNSC_ILi0EEESZ_SZ_EEEEENSB_IJNSA_10UnderscoreES12_S12_EEEEENS7_6detail26Sm90ImplicitGemmTileTraitsINSA_13SM90_TMA_LOADENSA_14ComposedLayoutINSA_7SwizzleILi3ELi4ELi3EEENSA_18smem_ptr_flag_bitsILi16EEENSX_INSB_IJNSB_IJNSC_ILi64EEESD_EEENSB_IJNSC_ILi8EEENSC_ILi4EEEEEENSB_IJSE_NSC_ILi14EEEEEEEEENSB_IJNSB_IJSE_NSC_ILi2048EEEEEENSB_IJS1D_NSC_ILi512EEEEEENSB_IJSZ_NSC_ILi4096EEEEEEEEEEEEEvEENS16_INSA_30SM90_TMA_LOAD_IM2COL_MULTICASTES1T_vEEEENS_8epilogue10collective6detail29Sm90TmaWarpSpecializedAdapterINS1Z_15DefaultEpilogueISN_NSB_IJlNSB_IJSE_llEEESZ_EEES24_NS1Y_6thread17LinearCombinationISN_Li1EffLNS25_9ScaleType4KindE0ELNS_15FloatRoundStyleE2ESN_EENS_4gemm15EpilogueDefaultEEEEEvvEEEEvNT_6ParamsE,"aw",@nobits
	.sectionflags	@""
	.align	16
	.zero		1024


//--------------------- .nv.shared.reserved.0     --------------------------
	.section	.nv.shared.reserved.0,"aw",@nobits
	.weak		__nv_reservedSMEM_offset_0_alias
	.size		__nv_reservedSMEM_offset_0_alias, 0, 0
	.other		__nv_reservedSMEM_offset_0_alias,@"STO_CUDA_RESERVED_SHARED STV_DEFAULT"
__nv_reservedSMEM_offset_0_alias:
	.zero		0


//--------------------- .nv.global                --------------------------
	.section	.nv.global,"aw",@nobits
.nv.global:
	.type		_ZN39_INTERNAL_54de01a9_4_k_cu_246dc289_27814cute1_E,@object
	.size		_ZN39_INTERNAL_54de01a9_4_k_cu_246dc289_27814cute1_E,(_ZN39_INTERNAL_54de01a9_4_k_cu_246dc289_27814cuda3std3__45__cpo6cbeginE - _ZN39_INTERNAL_54de01a9_4_k_cu_246dc289_27814cute1_E)
_ZN39_INTERNAL_54de01a9_4_k_cu_246dc289_27814cute1_E:
	.zero		1
	.type		_ZN39_INTERNAL_54de01a9_4_k_cu_246dc289_27814cuda3std3__45__cpo6cbeginE,@object
	.size		_ZN39_INTERNAL_54de01a9_4_k_cu_246dc289_27814cuda3std3__45__cpo6cbeginE,(_ZN39_INTERNAL_54de01a9_4_k_cu_246dc289_27814cuda3std3__48in_placeE - _ZN39_INTERNAL_54de01a9_4_k_cu_246dc289_27814cuda3std3__45__cpo6cbeginE)
_ZN39_INTERNAL_54de01a9_4_k_cu_246dc289_27814cuda3std3__45__cpo6cbeginE:
	.zero		1
	.type		_ZN39_INTERNAL_54de01a9_4_k_cu_246dc289_27814cuda3std3__48in_placeE,@object
	.size		_ZN39_INTERNAL_54de01a9_4_k_cu_246dc289_27814cuda3std3__48in_placeE,(_ZN39_INTERNAL_54de01a9_4_k_cu_246dc289_27814cuda3std6ranges3__45__cpo9iter_moveE - _ZN39_INTERNAL_54de01a9_4_k_cu_246dc289_27814cuda3std3__48in_placeE)
_ZN39_INTERNAL_54de01a9_4_k_cu_246dc289_27814cuda3std3__48in_placeE:
	.zero		1
	.type		_ZN39_INTERNAL_54de01a9_4_k_cu_246dc289_27814cuda3std6ranges3__45__cpo9iter_moveE,@object
	.size		_ZN39_INTERNAL_54de01a9_4_k_cu_246dc289_27814cuda3std6ranges3__45__cpo9iter_moveE,(_ZN39_INTERNAL_54de01a9_4_k_cu_246dc289_27814cuda3std3__45__cpo5beginE - _ZN39_INTERNAL_54de01a9_4_k_cu_246dc289_27814cuda3std6ranges3__45__cpo9iter_moveE)
_ZN39_INTERNAL_54de01a9_4_k_cu_246dc289_27814cuda3std6ranges3__45__cpo9iter_moveE:
	.zero		1
	.type		_ZN39_INTERNAL_54de01a9_4_k_cu_246dc289_27814cuda3std3__45__cpo5beginE,@object
	.size		_ZN39_INTERNAL_54de01a9_4_k_cu_246dc289_27814cuda3std3__45__cpo5beginE,(_ZN39_INTERNAL_54de01a9_4_k_cu_246dc289_27814cuda3std3__441_GLOBAL__N__54de01a9_4_k_cu_246dc289_27816ignoreE - _ZN39_INTERNAL_54de01a9_4_k_cu_246dc289_27814cuda3std3__45__cpo5beginE)
_ZN39_INTERNAL_54de01a9_4_k_cu_246dc289_27814cuda3std3__45__cpo5beginE:
	.zero		1
	.type		_ZN39_INTERNAL_54de01a9_4_k_cu_246dc289_27814cuda3std3__441_GLOBAL__N__54de01a9_4_k_cu_246dc289_27816ignoreE,@object
	.size		_ZN39_INTERNAL_54de01a9_4_k_cu_246dc289_27814cuda3std3__441_GLOBAL__N__54de01a9_4_k_cu_246dc289_27816ignoreE,(_ZN39_INTERNAL_54de01a9_4_k_cu_246dc289_27814cute7productE - _ZN39_INTERNAL_54de01a9_4_k_cu_246dc289_27814cuda3std3__441_GLOBAL__N__54de01a9_4_k_cu_246dc289_27816ignoreE)
_ZN39_INTERNAL_54de01a9_4_k_cu_246dc289_27814cuda3std3__441_GLOBAL__N__54de01a9_4_k_cu_246dc289_27816ignoreE:
	.zero		1
	.type		_ZN39_INTERNAL_54de01a9_4_k_cu_246dc289_27814cute7productE,@object
	.size		_ZN39_INTERNAL_54de01a9_4_k_cu_246dc289_27814cute7productE,(_ZN39_INTERNAL_54de01a9_4_k_cu_246dc289_27814cuda3std3__45__cpo3endE - _ZN39_INTERNAL_54de01a9_4_k_cu_246dc289_27814cute7productE)
_ZN39_INTERNAL_54de01a9_4_k_cu_246dc289_27814cute7productE:
	.zero		1
	.type		_ZN39_INTERNAL_54de01a9_4_k_cu_246dc289_27814cuda3std3__45__cpo3endE,@object
	.size		_ZN39_INTERNAL_54de01a9_4_k_cu_246dc289_27814cuda3std3__45__cpo3endE,(_ZN39_INTERNAL_54de01a9_4_k_cu_246dc289_27814cuda3std3__419piecewise_constructE - _ZN39_INTERNAL_54de01a9_4_k_cu_246dc289_27814cuda3std3__45__cpo3endE)
_ZN39_INTERNAL_54de01a9_4_k_cu_246dc289_27814cuda3std3__45__cpo3endE:
	.zero		1
	.type		_ZN39_INTERNAL_54de01a9_4_k_cu_246dc289_27814cuda3std3__419piecewise_constructE,@object
	.size		_ZN39_INTERNAL_54de01a9_4_k_cu_246dc289_27814cuda3std3__419piecewise_constructE,(_ZN39_INTERNAL_54de01a9_4_k_cu_246dc289_27814cuda3std3__45__cpo4cendE - _ZN39_INTERNAL_54de01a9_4_k_cu_246dc289_27814cuda3std3__419piecewise_constructE)
_ZN39_INTERNAL_54de01a9_4_k_cu_246dc289_27814cuda3std3__419piecewise_constructE:
	.zero		1
	.type		_ZN39_INTERNAL_54de01a9_4_k_cu_246dc289_27814cuda3std3__45__cpo4cendE,@object
	.size		_ZN39_INTERNAL_54de01a9_4_k_cu_246dc289_27814cuda3std3__45__cpo4cendE,(_ZN39_INTERNAL_54de01a9_4_k_cu_246dc289_27814cuda3std6ranges3__45__cpo4swapE - _ZN39_INTERNAL_54de01a9_4_k_cu_246dc289_27814cuda3std3__45__cpo4cendE)
_ZN39_INTERNAL_54de01a9_4_k_cu_246dc289_27814cuda3std3__45__cpo4cendE:
	.zero		1
	.type		_ZN39_INTERNAL_54de01a9_4_k_cu_246dc289_27814cuda3std6ranges3__45__cpo4swapE,@object
	.size		_ZN39_INTERNAL_54de01a9_4_k_cu_246dc289_27814cuda3std6ranges3__45__cpo4swapE,(.L_7 - _ZN39_INTERNAL_54de01a9_4_k_cu_246dc289_27814cuda3std6ranges3__45__cpo4swapE)
_ZN39_INTERNAL_54de01a9_4_k_cu_246dc289_27814cuda3std6ranges3__45__cpo4swapE:
	.zero		1
.L_7:


//--------------------- .nv.constant0._ZN7cutlass13device_kernelINS_4conv6kernel13ConvUniversalINS1_16ConvProblemShapeILNS1_8OperatorE2ELi2EEENS1_10collective14CollectiveConvINS1_46MainloopSm90TmaGmmaWarpSpecializedImplicitGemmILS5_2ELi14ELi2EN4cute5tupleIJNSA_1CILi2EEENSC_ILi1EEESE_EEENS1_36KernelImplicitTmaWarpSpecializedSm90ELi1EEENSB_IJNSC_ILi128EEENSB_IJSI_EEENSB_IJNSC_ILi32EEEEEEEEENS_6half_tESN_NSA_8TiledMMAINSA_8MMA_AtomIJNSA_4SM904GMMA26MMA_64x128x16_F32F16F16_SSILNSR_5MajorE1ELST_1ELNSR_7ScaleInE1ELSU_1EEEEEENSA_6LayoutINSB_IJSE_SE_SE_EEENSB_IJNSC_ILi0EEESZ_SZ_EEEEENSB_IJNSA_10UnderscoreES12_S12_EEEEENS7_6detail26Sm90ImplicitGemmTileTraitsINSA_13SM90_TMA_LOADENSA_14ComposedLayoutINSA_7SwizzleILi3ELi4ELi3EEENSA_18smem_ptr_flag_bitsILi16EEENSX_INSB_IJNSB_IJNSC_ILi64EEESD_EEENSB_IJNSC_ILi8EEENSC_ILi4EEEEEENSB_IJSE_NSC_ILi14EEEEEEEEENSB_IJNSB_IJSE_NSC_ILi2048EEEEEENSB_IJS1D_NSC_ILi512EEEEEENSB_IJSZ_NSC_ILi4096EEEEEEEEEEEEEvEENS16_INSA_30SM90_TMA_LOAD_IM2COL_MULTICASTES1T_vEEEENS_8epilogue10collective6detail29Sm90TmaWarpSpecializedAdapterINS1Z_15DefaultEpilogueISN_NSB_IJlNSB_IJSE_llEEESZ_EEES24_NS1Y_6thread17LinearCombinationISN_Li1EffLNS25_9ScaleType4KindE0ELNS_15FloatRoundStyleE2ESN_EENS_4gemm15EpilogueDefaultEEEEEvvEEEEvNT_6ParamsE --------------------------
	.section	.nv.constant0._ZN7cutlass13device_kernelINS_4conv6kernel13ConvUniversalINS1_16ConvProblemShapeILNS1_8OperatorE2ELi2EEENS1_10collective14CollectiveConvINS1_46MainloopSm90TmaGmmaWarpSpecializedImplicitGemmILS5_2ELi14ELi2EN4cute5tupleIJNSA_1CILi2EEENSC_ILi1EEESE_EEENS1_36KernelImplicitTmaWarpSpecializedSm90ELi1EEENSB_IJNSC_ILi128EEENSB_IJSI_EEENSB_IJNSC_ILi32EEEEEEEEENS_6half_tESN_NSA_8TiledMMAINSA_8MMA_AtomIJNSA_4SM904GMMA26MMA_64x128x16_F32F16F16_SSILNSR_5MajorE1ELST_1ELNSR_7ScaleInE1ELSU_1EEEEEENSA_6LayoutINSB_IJSE_SE_SE_EEENSB_IJNSC_ILi0EEESZ_SZ_EEEEENSB_IJNSA_10UnderscoreES12_S12_EEEEENS7_6detail26Sm90ImplicitGemmTileTraitsINSA_13SM90_TMA_LOADENSA_14ComposedLayoutINSA_7SwizzleILi3ELi4ELi3EEENSA_18smem_ptr_flag_bitsILi16EEENSX_INSB_IJNSB_IJNSC_ILi64EEESD_EEENSB_IJNSC_ILi8EEENSC_ILi4EEEEEENSB_IJSE_NSC_ILi14EEEEEEEEENSB_IJNSB_IJSE_NSC_ILi2048EEEEEENSB_IJS1D_NSC_ILi512EEEEEENSB_IJSZ_NSC_ILi4096EEEEEEEEEEEEEvEENS16_INSA_30SM90_TMA_LOAD_IM2COL_MULTICASTES1T_vEEEENS_8epilogue10collective6detail29Sm90TmaWarpSpecializedAdapterINS1Z_15DefaultEpilogueISN_NSB_IJlNSB_IJSE_llEEESZ_EEES24_NS1Y_6thread17LinearCombinationISN_Li1EffLNS25_9ScaleType4KindE0ELNS_15FloatRoundStyleE2ESN_EENS_4gemm15EpilogueDefaultEEEEEvvEEEEvNT_6ParamsE,"a",@progbits
	.sectionflags	@""
	.align	4
.nv.constant0._ZN7cutlass13device_kernelINS_4conv6kernel13ConvUniversalINS1_16ConvProblemShapeILNS1_8OperatorE2ELi2EEENS1_10collective14CollectiveConvINS1_46MainloopSm90TmaGmmaWarpSpecializedImplicitGemmILS5_2ELi14ELi2EN4cute5tupleIJNSA_1CILi2EEENSC_ILi1EEESE_EEENS1_36KernelImplicitTmaWarpSpecializedSm90ELi1EEENSB_IJNSC_ILi128EEENSB_IJSI_EEENSB_IJNSC_ILi32EEEEEEEEENS_6half_tESN_NSA_8TiledMMAINSA_8MMA_AtomIJNSA_4SM904GMMA26MMA_64x128x16_F32F16F16_SSILNSR_5MajorE1ELST_1ELNSR_7ScaleInE1ELSU_1EEEEEENSA_6LayoutINSB_IJSE_SE_SE_EEENSB_IJNSC_ILi0EEESZ_SZ_EEEEENSB_IJNSA_10UnderscoreES12_S12_EEEEENS7_6detail26Sm90ImplicitGemmTileTraitsINSA_13SM90_TMA_LOADENSA_14ComposedLayoutINSA_7SwizzleILi3ELi4ELi3EEENSA_18smem_ptr_flag_bitsILi16EEENSX_INSB_IJNSB_IJNSC_ILi64EEESD_EEENSB_IJNSC_ILi8EEENSC_ILi4EEEEEENSB_IJSE_NSC_ILi14EEEEEEEEENSB_IJNSB_IJSE_NSC_ILi2048EEEEEENSB_IJS1D_NSC_ILi512EEEEEENSB_IJSZ_NSC_ILi4096EEEEEEEEEEEEEvEENS16_INSA_30SM90_TMA_LOAD_IM2COL_MULTICASTES1T_vEEEENS_8epilogue10collective6detail29Sm90TmaWarpSpecializedAdapterINS1Z_15DefaultEpilogueISN_NSB_IJlNSB_IJSE_llEEESZ_EEES24_NS1Y_6thread17LinearCombinationISN_Li1EffLNS25_9ScaleType4KindE0ELNS_15FloatRoundStyleE2ESN_EENS_4gemm15EpilogueDefaultEEEEEvvEEEEvNT_6ParamsE:
	.zero		1536


//--------------------- SYMBOLS --------------------------

	.type		.nv.reservedSmem.offset0,@object
	.size		.nv.reservedSmem.offset0,0x4
